	.headerflags	@"EF_CUDA_TEXMODE_UNIFIED EF_CUDA_64BIT_ADDRESS EF_CUDA_SM86 EF_CUDA_VIRTUAL_SM(EF_CUDA_SM86)"
	.elftype	@"ET_EXEC"


//--------------------- .nv.info                  --------------------------
	.section	.nv.info,"",@"SHT_CUDA_INFO"
	.align	4


	//----- nvinfo : EIATTR_REGCOUNT
	.align		4
        /*0000*/ 	.byte	0x04, 0x2f
        /*0002*/ 	.short	(.L_1 - .L_0)
	.align		4
.L_0:
        /*0004*/ 	.word	index@(softmax_n_1_to_2048__m_1_to_1024__kernel)
        /*0008*/ 	.word	0x0000001c


	//----- nvinfo : EIATTR_MAX_STACK_SIZE
	.align		4
.L_1:
        /*000c*/ 	.byte	0x04, 0x23
        /*000e*/ 	.short	(.L_3 - .L_2)
	.align		4
.L_2:
        /*0010*/ 	.word	index@($softmax_n_1_to_2048__m_1_to_1024__kernel$__cuda_sm3x_div_rn_noftz_f32_slowpath)
        /*0014*/ 	.word	0x00000000


	//----- nvinfo : EIATTR_MIN_STACK_SIZE
	.align		4
.L_3:
        /*0018*/ 	.byte	0x04, 0x12
        /*001a*/ 	.short	(.L_5 - .L_4)
	.align		4
.L_4:
        /*001c*/ 	.word	index@($softmax_n_1_to_2048__m_1_to_1024__kernel$__cuda_sm3x_div_rn_noftz_f32_slowpath)
        /*0020*/ 	.word	0x00000000


	//----- nvinfo : EIATTR_FRAME_SIZE
	.align		4
.L_5:
        /*0024*/ 	.byte	0x04, 0x11
        /*0026*/ 	.short	(.L_7 - .L_6)
	.align		4
.L_6:
        /*0028*/ 	.word	index@($softmax_n_1_to_2048__m_1_to_1024__kernel$__cuda_sm3x_div_rn_noftz_f32_slowpath)
        /*002c*/ 	.word	0x00000000


	//----- nvinfo : EIATTR_MAX_STACK_SIZE
	.align		4
.L_7:
        /*0030*/ 	.byte	0x04, 0x23
        /*0032*/ 	.short	(.L_9 - .L_8)
	.align		4
.L_8:
        /*0034*/ 	.word	index@(softmax_n_1_to_2048__m_1_to_1024__kernel)
        /*0038*/ 	.word	0x00000000


	//----- nvinfo : EIATTR_MIN_STACK_SIZE
	.align		4
.L_9:
        /*003c*/ 	.byte	0x04, 0x12
        /*003e*/ 	.short	(.L_11 - .L_10)
	.align		4
.L_10:
        /*0040*/ 	.word	index@(softmax_n_1_to_2048__m_1_to_1024__kernel)
        /*0044*/ 	.word	0x00000000


	//----- nvinfo : EIATTR_FRAME_SIZE
	.align		4
.L_11:
        /*0048*/ 	.byte	0x04, 0x11
        /*004a*/ 	.short	(.L_13 - .L_12)
	.align		4
.L_12:
        /*004c*/ 	.word	index@(softmax_n_1_to_2048__m_1_to_1024__kernel)
        /*0050*/ 	.word	0x00000000


	//----- nvinfo : EIATTR_REGCOUNT
	.align		4
.L_13:
        /*0054*/ 	.byte	0x04, 0x2f
        /*0056*/ 	.short	(.L_15 - .L_14)
	.align		4
.L_14:
        /*0058*/ 	.word	index@(softmax_n_1_to_2048__m_1025_to_2048__kernel)
        /*005c*/ 	.word	0x00000026


	//----- nvinfo : EIATTR_MAX_STACK_SIZE
	.align		4
.L_15:
        /*0060*/ 	.byte	0x04, 0x23
        /*0062*/ 	.short	(.L_17 - .L_16)
	.align		4
.L_16:
        /*0064*/ 	.word	index@($softmax_n_1_to_2048__m_1025_to_2048__kernel$__cuda_sm3x_div_rn_noftz_f32_slowpath)
        /*0068*/ 	.word	0x00000000


	//----- nvinfo : EIATTR_MIN_STACK_SIZE
	.align		4
.L_17:
        /*006c*/ 	.byte	0x04, 0x12
        /*006e*/ 	.short	(.L_19 - .L_18)
	.align		4
.L_18:
        /*0070*/ 	.word	index@($softmax_n_1_to_2048__m_1025_to_2048__kernel$__cuda_sm3x_div_rn_noftz_f32_slowpath)
        /*0074*/ 	.word	0x00000000


	//----- nvinfo : EIATTR_FRAME_SIZE
	.align		4
.L_19:
        /*0078*/ 	.byte	0x04, 0x11
        /*007a*/ 	.short	(.L_21 - .L_20)
	.align		4
.L_20:
        /*007c*/ 	.word	index@($softmax_n_1_to_2048__m_1025_to_2048__kernel$__cuda_sm3x_div_rn_noftz_f32_slowpath)
        /*0080*/ 	.word	0x00000000


	//----- nvinfo : EIATTR_MAX_STACK_SIZE
	.align		4
.L_21:
        /*0084*/ 	.byte	0x04, 0x23
        /*0086*/ 	.short	(.L_23 - .L_22)
	.align		4
.L_22:
        /*0088*/ 	.word	index@(softmax_n_1_to_2048__m_1025_to_2048__kernel)
        /*008c*/ 	.word	0x00000000


	//----- nvinfo : EIATTR_MIN_STACK_SIZE
	.align		4
.L_23:
        /*0090*/ 	.byte	0x04, 0x12
        /*0092*/ 	.short	(.L_25 - .L_24)
	.align		4
.L_24:
        /*0094*/ 	.word	index@(softmax_n_1_to_2048__m_1025_to_2048__kernel)
        /*0098*/ 	.word	0x00000000


	//----- nvinfo : EIATTR_FRAME_SIZE
	.align		4
.L_25:
        /*009c*/ 	.byte	0x04, 0x11
        /*009e*/ 	.short	(.L_27 - .L_26)
	.align		4
.L_26:
        /*00a0*/ 	.word	index@(softmax_n_1_to_2048__m_1025_to_2048__kernel)
        /*00a4*/ 	.word	0x00000000
.L_27:


//--------------------- .nv.info.softmax_n_1_to_2048__m_1025_to_2048__kernel --------------------------
	.section	.nv.info.softmax_n_1_to_2048__m_1025_to_2048__kernel,"",@"SHT_CUDA_INFO"
	.align	4


	//----- nvinfo : EIATTR_CUDA_API_VERSION
	.align		4
        /*0000*/ 	.byte	0x04, 0x37
        /*0002*/ 	.short	(.L_29 - .L_28)
.L_28:
        /*0004*/ 	.word	0x00000076


	//----- nvinfo : EIATTR_SW2861232_WAR
	.align		4
.L_29:
        /*0008*/ 	.byte	0x01, 0x35
	.zero		2


	//----- nvinfo : EIATTR_PARAM_CBANK
	.align		4
        /*000c*/ 	.byte	0x04, 0x0a
        /*000e*/ 	.short	(.L_31 - .L_30)
	.align		4
.L_30:
        /*0010*/ 	.word	index@(.nv.constant0.softmax_n_1_to_2048__m_1025_to_2048__kernel)
        /*0014*/ 	.short	0x0160
        /*0016*/ 	.short	0x0020


	//----- nvinfo : EIATTR_CBANK_PARAM_SIZE
	.align		4
.L_31:
        /*0018*/ 	.byte	0x03, 0x19
        /*001a*/ 	.short	0x0020


	//----- nvinfo : EIATTR_KPARAM_INFO
	.align		4
        /*001c*/ 	.byte	0x04, 0x17
        /*001e*/ 	.short	(.L_33 - .L_32)
.L_32:
        /*0020*/ 	.word	0x00000000
        /*0024*/ 	.short	0x0003
        /*0026*/ 	.short	0x0018
        /*0028*/ 	.byte	0x00, 0xf0, 0x21, 0x00


	//----- nvinfo : EIATTR_KPARAM_INFO
	.align		4
.L_33:
        /*002c*/ 	.byte	0x04, 0x17
        /*002e*/ 	.short	(.L_35 - .L_34)
.L_34:
        /*0030*/ 	.word	0x00000000
        /*0034*/ 	.short	0x0002
        /*0036*/ 	.short	0x0010
        /*0038*/ 	.byte	0x00, 0xf0, 0x21, 0x00


	//----- nvinfo : EIATTR_KPARAM_INFO
	.align		4
.L_35:
        /*003c*/ 	.byte	0x04, 0x17
        /*003e*/ 	.short	(.L_37 - .L_36)
.L_36:
        /*0040*/ 	.word	0x00000000
        /*0044*/ 	.short	0x0001
        /*0046*/ 	.short	0x0008
        /*0048*/ 	.byte	0x00, 0xf0, 0x21, 0x00


	//----- nvinfo : EIATTR_KPARAM_INFO
	.align		4
.L_37:
        /*004c*/ 	.byte	0x04, 0x17
        /*004e*/ 	.short	(.L_39 - .L_38)
.L_38:
        /*0050*/ 	.word	0x00000000
        /*0054*/ 	.short	0x0000
        /*0056*/ 	.short	0x0000
        /*0058*/ 	.byte	0x00, 0xf0, 0x21, 0x00


	//----- nvinfo : EIATTR_MAXREG_COUNT
	.align		4
.L_39:
        /*005c*/ 	.byte	0x03, 0x1b
        /*005e*/ 	.short	0x00ff


	//----- nvinfo : EIATTR_COOP_GROUP_INSTR_OFFSETS
	.align		4
        /*0060*/ 	.byte	0x04, 0x28
        /*0062*/ 	.short	(.L_41 - .L_40)


	//   ....[0]....
.L_40:
        /*0064*/ 	.word	0x000022e0


	//   ....[1]....
        /*0068*/ 	.word	0x00002360


	//   ....[2]....
        /*006c*/ 	.word	0x00002380


	//   ....[3]....
        /*0070*/ 	.word	0x000023a0


	//   ....[4]....
        /*0074*/ 	.word	0x000023c0


	//   ....[5]....
        /*0078*/ 	.word	0x00002410


	//   ....[6]....
        /*007c*/ 	.word	0x00002440


	//   ....[7]....
        /*0080*/ 	.word	0x00002c40


	//   ....[8]....
        /*0084*/ 	.word	0x00002c90


	//   ....[9]....
        /*0088*/ 	.word	0x00002cb0


	//   ....[10]....
        /*008c*/ 	.word	0x00002cd0


	//   ....[11]....
        /*0090*/ 	.word	0x00002cf0


	//   ....[12]....
        /*0094*/ 	.word	0x00002d40


	//   ....[13]....
        /*0098*/ 	.word	0x00002d60


	//----- nvinfo : EIATTR_EXIT_INSTR_OFFSETS
	.align		4
.L_41:
        /*009c*/ 	.byte	0x04, 0x1c
        /*009e*/ 	.short	(.L_43 - .L_42)


	//   ....[0]....
.L_42:
        /*00a0*/ 	.word	0x00002dd0


	//   ....[1]....
        /*00a4*/ 	.word	0x000037c0


	//   ....[2]....
        /*00a8*/ 	.word	0x00003b00


	//----- nvinfo : EIATTR_MAX_THREADS
	.align		4
.L_43:
        /*00ac*/ 	.byte	0x04, 0x05
        /*00ae*/ 	.short	(.L_45 - .L_44)
.L_44:
        /*00b0*/ 	.word	0x00000080
        /*00b4*/ 	.word	0x00000001
        /*00b8*/ 	.word	0x00000001


	//----- nvinfo : EIATTR_CRS_STACK_SIZE
	.align		4
.L_45:
        /*00bc*/ 	.byte	0x04, 0x1e
        /*00be*/ 	.short	(.L_47 - .L_46)
.L_46:
        /*00c0*/ 	.word	0x00000000
.L_47:


//--------------------- .nv.info.softmax_n_1_to_2048__m_1_to_1024__kernel --------------------------
	.section	.nv.info.softmax_n_1_to_2048__m_1_to_1024__kernel,"",@"SHT_CUDA_INFO"
	.align	4


	//----- nvinfo : EIATTR_CUDA_API_VERSION
	.align		4
        /*0000*/ 	.byte	0x04, 0x37
        /*0002*/ 	.short	(.L_49 - .L_48)
.L_48:
        /*0004*/ 	.word	0x00000076


	//----- nvinfo : EIATTR_SW2861232_WAR
	.align		4
.L_49:
        /*0008*/ 	.byte	0x01, 0x35
	.zero		2


	//----- nvinfo : EIATTR_PARAM_CBANK
	.align		4
        /*000c*/ 	.byte	0x04, 0x0a
        /*000e*/ 	.short	(.L_51 - .L_50)
	.align		4
.L_50:
        /*0010*/ 	.word	index@(.nv.constant0.softmax_n_1_to_2048__m_1_to_1024__kernel)
        /*0014*/ 	.short	0x0160
        /*0016*/ 	.short	0x0020


	//----- nvinfo : EIATTR_CBANK_PARAM_SIZE
	.align		4
.L_51:
        /*0018*/ 	.byte	0x03, 0x19
        /*001a*/ 	.short	0x0020


	//----- nvinfo : EIATTR_KPARAM_INFO
	.align		4
        /*001c*/ 	.byte	0x04, 0x17
        /*001e*/ 	.short	(.L_53 - .L_52)
.L_52:
        /*0020*/ 	.word	0x00000000
        /*0024*/ 	.short	0x0003
        /*0026*/ 	.short	0x0018
        /*0028*/ 	.byte	0x00, 0xf0, 0x21, 0x00


	//----- nvinfo : EIATTR_KPARAM_INFO
	.align		4
.L_53:
        /*002c*/ 	.byte	0x04, 0x17
        /*002e*/ 	.short	(.L_55 - .L_54)
.L_54:
        /*0030*/ 	.word	0x00000000
        /*0034*/ 	.short	0x0002
        /*0036*/ 	.short	0x0010
        /*0038*/ 	.byte	0x00, 0xf0, 0x21, 0x00


	//----- nvinfo : EIATTR_KPARAM_INFO
	.align		4
.L_55:
        /*003c*/ 	.byte	0x04, 0x17
        /*003e*/ 	.short	(.L_57 - .L_56)
.L_56:
        /*0040*/ 	.word	0x00000000
        /*0044*/ 	.short	0x0001
        /*0046*/ 	.short	0x0008
        /*0048*/ 	.byte	0x00, 0xf0, 0x21, 0x00


	//----- nvinfo : EIATTR_KPARAM_INFO
	.align		4
.L_57:
        /*004c*/ 	.byte	0x04, 0x17
        /*004e*/ 	.short	(.L_59 - .L_58)
.L_58:
        /*0050*/ 	.word	0x00000000
        /*0054*/ 	.short	0x0000
        /*0056*/ 	.short	0x0000
        /*0058*/ 	.byte	0x00, 0xf0, 0x21, 0x00


	//----- nvinfo : EIATTR_MAXREG_COUNT
	.align		4
.L_59:
        /*005c*/ 	.byte	0x03, 0x1b
        /*005e*/ 	.short	0x00ff


	//----- nvinfo : EIATTR_COOP_GROUP_INSTR_OFFSETS
	.align		4
        /*0060*/ 	.byte	0x04, 0x28
        /*0062*/ 	.short	(.L_61 - .L_60)


	//   ....[0]....
.L_60:
        /*0064*/ 	.word	0x00000640


	//   ....[1]....
        /*0068*/ 	.word	0x000006b0


	//   ....[2]....
        /*006c*/ 	.word	0x000006f0


	//   ....[3]....
        /*0070*/ 	.word	0x00000710


	//   ....[4]....
        /*0074*/ 	.word	0x00000740


	//   ....[5]....
        /*0078*/ 	.word	0x000007a0


	//   ....[6]....
        /*007c*/ 	.word	0x000007d0


	//   ....[7]....
        /*0080*/ 	.word	0x00001060


	//   ....[8]....
        /*0084*/ 	.word	0x000010d0


	//   ....[9]....
        /*0088*/ 	.word	0x000010f0


	//   ....[10]....
        /*008c*/ 	.word	0x00001110


	//   ....[11]....
        /*0090*/ 	.word	0x00001130


	//   ....[12]....
        /*0094*/ 	.word	0x00001190


	//   ....[13]....
        /*0098*/ 	.word	0x000011b0


	//----- nvinfo : EIATTR_EXIT_INSTR_OFFSETS
	.align		4
.L_61:
        /*009c*/ 	.byte	0x04, 0x1c
        /*009e*/ 	.short	(.L_63 - .L_62)


	//   ....[0]....
.L_62:
        /*00a0*/ 	.word	0x00001220


	//   ....[1]....
        /*00a4*/ 	.word	0x00001c30


	//   ....[2]....
        /*00a8*/ 	.word	0x00001f80


	//----- nvinfo : EIATTR_MAX_THREADS
	.align		4
.L_63:
        /*00ac*/ 	.byte	0x04, 0x05
        /*00ae*/ 	.short	(.L_65 - .L_64)
.L_64:
        /*00b0*/ 	.word	0x00000080
        /*00b4*/ 	.word	0x00000001
        /*00b8*/ 	.word	0x00000001


	//----- nvinfo : EIATTR_CRS_STACK_SIZE
	.align		4
.L_65:
        /*00bc*/ 	.byte	0x04, 0x1e
        /*00be*/ 	.short	(.L_67 - .L_66)
.L_66:
        /*00c0*/ 	.word	0x00000000
.L_67:


//--------------------- .nv.rel.action            --------------------------
	.section	.nv.rel.action,"",@"SHT_CUDA_RELOCINFO"
	.align	8
	.sectionentsize	8
        /*0000*/ 	.byte	0x4b, 0x00, 0x00, 0x00, 0x00, 0x00, 0x00, 0x00, 0x00, 0x02, 0x02, 0x08, 0x10, 0x0a, 0x2f, 0x22
        /* <DEDUP_REMOVED lines=13> */


//--------------------- .nv.constant2.softmax_n_1_to_2048__m_1025_to_2048__kernel --------------------------
	.section	.nv.constant2.softmax_n_1_to_2048__m_1025_to_2048__kernel,"a",@progbits
	.align	4
.nv.constant2.softmax_n_1_to_2048__m_1025_to_2048__kernel:
        /*0000*/ 	.byte	0xff, 0x01, 0x00, 0x00, 0x00, 0x00, 0x00, 0x00


//--------------------- .nv.constant0.softmax_n_1_to_2048__m_1025_to_2048__kernel --------------------------
	.section	.nv.constant0.softmax_n_1_to_2048__m_1025_to_2048__kernel,"a",@progbits
	.align	4
.nv.constant0.softmax_n_1_to_2048__m_1025_to_2048__kernel:
	.zero		384


//--------------------- .nv.constant0.softmax_n_1_to_2048__m_1_to_1024__kernel --------------------------
	.section	.nv.constant0.softmax_n_1_to_2048__m_1_to_1024__kernel,"a",@progbits
	.align	4
.nv.constant0.softmax_n_1_to_2048__m_1_to_1024__kernel:
	.zero		384


//--------------------- .text.softmax_n_1_to_2048__m_1025_to_2048__kernel --------------------------
	.section	.text.softmax_n_1_to_2048__m_1025_to_2048__kernel,"ax",@progbits
	.sectionflags	@"SHF_BARRIERS=1"
	.sectioninfo	@"SHI_REGISTERS=38"
	.align	128
        .global         softmax_n_1_to_2048__m_1025_to_2048__kernel
        .type           softmax_n_1_to_2048__m_1025_to_2048__kernel,@function
        .size           softmax_n_1_to_2048__m_1025_to_2048__kernel,(.L_x_103 - softmax_n_1_to_2048__m_1025_to_2048__kernel)
        .other          softmax_n_1_to_2048__m_1025_to_2048__kernel,@"STO_CUDA_ENTRY STV_DEFAULT"
softmax_n_1_to_2048__m_1025_to_2048__kernel:
.text.softmax_n_1_to_2048__m_1025_to_2048__kernel:
[----:B------:R-:W-:-:S02]  /*0000*/  IMAD.MOV.U32 R1, RZ, RZ, c[0x0][0x28] ;  /* 0x00000a00ff017624 */ /* 0x000fc400078e00ff */
[----:B------:R-:W-:Y:S01]  /*0010*/  IMAD.MOV.U32 R6, RZ, RZ, c[0x0][0x170] ;  /* 0x00005c00ff067624 */ /* 0x000fe200078e00ff */
[----:B------:R-:W0:Y:S01]  /*0020*/  S2R R8, SR_TID.X ;  /* 0x0000000000087919 */ /* 0x000e220000002100 */
[----:B------:R-:W-:Y:S01]  /*0030*/  IMAD.MOV.U32 R0, RZ, RZ, c[0x0][0x174] ;  /* 0x00005d00ff007624 */ /* 0x000fe200078e00ff */
[----:B------:R-:W-:Y:S02]  /*0040*/  ULDC.64 UR4, c[0x0][0x118] ;  /* 0x0000460000047ab9 */ /* 0x000fe40000000a00 */
[----:B------:R-:W-:-:S04]  /*0050*/  ISETP.GE.U32.AND P0, PT, R6, 0x1, PT ;  /* 0x000000010600780c */ /* 0x000fc80003f06070 */
[----:B------:R-:W-:-:S04]  /*0060*/  ISETP.GE.AND.EX P1, PT, R0, RZ, PT, P0 ;  /* 0x000000ff0000720c */ /* 0x000fc80003f26300 */
[----:B------:R-:W-:-:S09]  /*0070*/  P2R R15, PR, RZ, 0x2 ;  /* 0x00000002ff0f7803 */ /* 0x000fd20000000000 */
[----:B------:R-:W-:Y:S05]  /*0080*/  @!P1 BRA `(.L_x_0) ;  /* 0x0000117000009947 */ /* 0x000fea0003800000 */
[----:B------:R-:W-:Y:S01]  /*0090*/  IMAD.MOV.U32 R3, RZ, RZ, 0x1 ;  /* 0x00000001ff037424 */ /* 0x000fe200078e00ff */
[----:B------:R-:W-:Y:S01]  /*00a0*/  ULDC UR6, c[0x0][0x174] ;  /* 0x00005d0000067ab9 */ /* 0x000fe20000000800 */
[----:B------:R-:W-:Y:S02]  /*00b0*/  IMAD.MOV.U32 R9, RZ, RZ, RZ ;  /* 0x000000ffff097224 */ /* 0x000fe400078e00ff */
[C---:B------:R-:W-:Y:S01]  /*00c0*/  IMAD.WIDE.U32 R2, R6.reuse, R3, c[0x2][0x0] ;  /* 0x0080000006027625 */ /* 0x040fe200078e0003 */
[----:B------:R-:W-:-:S03]  /*00d0*/  IADD3 R6, P2, R6, 0x7f, RZ ;  /* 0x0000007f06067810 */ /* 0x000fc60007f5e0ff */
[----:B------:R-:W-:Y:S01]  /*00e0*/  IMAD.MOV.U32 R10, RZ, RZ, RZ ;  /* 0x000000ffff0a7224 */ /* 0x000fe200078e00ff */
[----:B------:R-:W-:-:S04]  /*00f0*/  IADD3 R5, R3, UR6, RZ ;  /* 0x0000000603057c10 */ /* 0x000fc8000fffe0ff */
[--C-:B------:R-:W-:Y:S02]  /*0100*/  SHF.R.S64 R3, R2, 0x9, R5.reuse ;  /* 0x0000000902037819 */ /* 0x100fe40000001005 */
[----:B------:R-:W-:Y:S01]  /*0110*/  SHF.R.S32.HI R12, RZ, 0x9, R5 ;  /* 0x00000009ff0c7819 */ /* 0x000fe20000011405 */
[----:B------:R-:W-:Y:S01]  /*0120*/  IMAD.X R5, RZ, RZ, c[0x0][0x174], P2 ;  /* 0x00005d00ff057624 */ /* 0x000fe200010e06ff */
[----:B------:R-:W-:-:S04]  /*0130*/  ISETP.GT.U32.AND P0, PT, R3, 0x1, PT ;  /* 0x000000010300780c */ /* 0x000fc80003f04070 */
[----:B------:R-:W-:Y:S02]  /*0140*/  ISETP.GT.AND.EX P0, PT, R12, RZ, PT, P0 ;  /* 0x000000ff0c00720c */ /* 0x000fe40003f04300 */
[----:B------:R-:W-:Y:S02]  /*0150*/  SHF.R.S64 R6, R6, 0x7, R5 ;  /* 0x0000000706067819 */ /* 0x000fe40000001005 */
[----:B------:R-:W-:Y:S02]  /*0160*/  SEL R3, R3, 0x1, P0 ;  /* 0x0000000103037807 */ /* 0x000fe40000000000 */
[----:B------:R-:W-:Y:S02]  /*0170*/  SEL R12, R12, RZ, P0 ;  /* 0x000000ff0c0c7207 */ /* 0x000fe40000000000 */
[C---:B------:R-:W-:Y:S02]  /*0180*/  IADD3 R0, P1, R3.reuse, -0x1, RZ ;  /* 0xffffffff03007810 */ /* 0x040fe40007f3e0ff */
[----:B------:R-:W-:-:S02]  /*0190*/  LOP3.LUT R7, R3, 0x3, RZ, 0xc0, !PT ;  /* 0x0000000303077812 */ /* 0x000fc400078ec0ff */
[----:B------:R-:W-:Y:S02]  /*01a0*/  ISETP.GE.U32.AND P0, PT, R0, 0x3, PT ;  /* 0x000000030000780c */ /* 0x000fe40003f06070 */
[----:B------:R-:W-:Y:S02]  /*01b0*/  IADD3.X R0, R12, -0x1, RZ, P1, !PT ;  /* 0xffffffff0c007810 */ /* 0x000fe40000ffe4ff */
[----:B------:R-:W-:Y:S02]  /*01c0*/  ISETP.NE.U32.AND P1, PT, R7, RZ, PT ;  /* 0x000000ff0700720c */ /* 0x000fe40003f25070 */
[----:B------:R-:W-:Y:S02]  /*01d0*/  ISETP.GE.U32.AND.EX P0, PT, R0, RZ, PT, P0 ;  /* 0x000000ff0000720c */ /* 0x000fe40003f06100 */
[----:B------:R-:W-:Y:S02]  /*01e0*/  SHF.R.S32.HI R5, RZ, 0x7, R5 ;  /* 0x00000007ff057819 */ /* 0x000fe40000011405 */
[----:B------:R-:W-:-:S02]  /*01f0*/  ISETP.NE.AND.EX P1, PT, RZ, RZ, PT, P1 ;  /* 0x000000ffff00720c */ /* 0x000fc40003f25310 */
[C---:B------:R-:W-:Y:S01]  /*0200*/  SHF.L.U64.HI R0, R6.reuse, 0x5, R5 ;  /* 0x0000000506007819 */ /* 0x040fe20000010205 */
[----:B------:R-:W-:Y:S01]  /*0210*/  IMAD.SHL.U32 R6, R6, 0x20, RZ ;  /* 0x0000002006067824 */ /* 0x000fe200078e00ff */
[----:B------:R-:W-:-:S05]  /*0220*/  P2R R20, PR, RZ, 0x2 ;  /* 0x00000002ff147803 */ /* 0x000fca0000000000 */
[----:B------:R-:W-:Y:S05]  /*0230*/  @!P0 BRA `(.L_x_1) ;  /* 0x00000c0000008947 */ /* 0x000fea0003800000 */
[----:B------:R-:W1:Y:S01]  /*0240*/  S2R R11, SR_CTAID.X ;  /* 0x00000000000b7919 */ /* 0x000e620000002500 */
[----:B------:R-:W-:Y:S01]  /*0250*/  LOP3.LUT R14, R3, 0x3, RZ, 0xc0, !PT ;  /* 0x00000003030e7812 */ /* 0x000fe200078ec0ff */
[----:B0-----:R-:W-:-:S03]  /*0260*/  IMAD.SHL.U32 R13, R8, 0x4, RZ ;  /* 0x00000004080d7824 */ /* 0x001fc600078e00ff */
[----:B------:R-:W-:-:S04]  /*0270*/  IADD3 R14, P0, -R14, R3, RZ ;  /* 0x000000030e0e7210 */ /* 0x000fc80007f1e1ff */
[----:B------:R-:W-:-:S02]  /*0280*/  IADD3.X R12, R12, -0x1, RZ, P0, !PT ;  /* 0xffffffff0c0c7810 */ /* 0x000fc400007fe4ff */
.L_x_2:
[C---:B------:R-:W-:Y:S01]  /*0290*/  SHF.L.U64.HI R5, R9.reuse, 0x9, R10 ;  /* 0x0000000909057819 */ /* 0x040fe2000001020a */
[C---:B------:R-:W-:Y:S01]  /*02a0*/  IMAD.SHL.U32 R4, R9.reuse, 0x200, RZ ;  /* 0x0000020009047824 */ /* 0x040fe200078e00ff */
[----:B------:R-:W-:-:S03]  /*02b0*/  LEA R3, P1, R9, R8, 0x7 ;  /* 0x0000000809037211 */ /* 0x000fc600078238ff */
[----:B------:R-:W-:Y:S01]  /*02c0*/  IMAD.WIDE.U32 R16, R8, 0x4, R4 ;  /* 0x0000000408107825 */ /* 0x000fe200078e0004 */
[----:B------:R-:W-:Y:S02]  /*02d0*/  ISETP.GE.U32.AND P0, PT, R3, R6, PT ;  /* 0x000000060300720c */ /* 0x000fe40003f06070 */
[----:B------:R-:W-:Y:S02]  /*02e0*/  LEA.HI.X R3, R9, RZ, R10, 0x7, P1 ;  /* 0x000000ff09037211 */ /* 0x000fe400008f3c0a */
[----:B------:R-:W-:Y:S02]  /*02f0*/  IADD3 R2, P3, R16, 0x1, RZ ;  /* 0x0000000110027810 */ /* 0x000fe40007f7e0ff */
[----:B------:R-:W-:Y:S02]  /*0300*/  ISETP.GE.AND.EX P0, PT, R3, R0, PT, P0 ;  /* 0x000000000300720c */ /* 0x000fe40003f06300 */
[----:B------:R-:W-:Y:S01]  /*0310*/  ISETP.GE.U32.AND P4, PT, R2, c[0x0][0x170], PT ;  /* 0x00005c0002007a0c */ /* 0x000fe20003f86070 */
[----:B------:R-:W-:Y:S01]  /*0320*/  IMAD.X R18, RZ, RZ, R17, P3 ;  /* 0x000000ffff127224 */ /* 0x000fe200018e0611 */
[----:B------:R-:W-:-:S02]  /*0330*/  IADD3 R3, P2, R16, 0x2, RZ ;  /* 0x0000000210037810 */ /* 0x000fc40007f5e0ff */
[C---:B------:R-:W-:Y:S02]  /*0340*/  IADD3 R2, P1, R16.reuse, 0x3, RZ ;  /* 0x0000000310027810 */ /* 0x040fe40007f3e0ff */
[----:B------:R-:W-:Y:S01]  /*0350*/  ISETP.GE.U32.AND P3, PT, R3, c[0x0][0x170], PT ;  /* 0x00005c0003007a0c */ /* 0x000fe20003f66070 */
[--C-:B------:R-:W-:Y:S01]  /*0360*/  IMAD.X R5, RZ, RZ, R17.reuse, P2 ;  /* 0x000000ffff057224 */ /* 0x100fe200010e0611 */
[----:B------:R-:W-:Y:S01]  /*0370*/  ISETP.GE.U32.AND P2, PT, R16, c[0x0][0x170], PT ;  /* 0x00005c0010007a0c */ /* 0x000fe20003f46070 */
[----:B------:R-:W-:Y:S01]  /*0380*/  IMAD.X R3, RZ, RZ, R17, P1 ;  /* 0x000000ffff037224 */ /* 0x000fe200008e0611 */
[----:B------:R-:W-:Y:S02]  /*0390*/  ISETP.GE.U32.AND P1, PT, R2, c[0x0][0x170], PT ;  /* 0x00005c0002007a0c */ /* 0x000fe40003f26070 */
[----:B------:R-:W-:Y:S02]  /*03a0*/  ISETP.GE.OR.EX P4, PT, R18, c[0x0][0x174], P0, P4 ;  /* 0x00005d0012007a0c */ /* 0x000fe40000786740 */
[----:B------:R-:W-:-:S02]  /*03b0*/  ISETP.GE.OR.EX P3, PT, R5, c[0x0][0x174], P0, P3 ;  /* 0x00005d0005007a0c */ /* 0x000fc40000766730 */
[----:B------:R-:W-:Y:S01]  /*03c0*/  ISETP.GE.OR.EX P2, PT, R17, c[0x0][0x174], P0, P2 ;  /* 0x00005d0011007a0c */ /* 0x000fe20000746720 */
[----:B-1----:R-:W-:Y:S01]  /*03d0*/  IMAD.WIDE.U32 R16, R11, c[0x0][0x170], R16 ;  /* 0x00005c000b107a25 */ /* 0x002fe200078e0010 */
[----:B------:R-:W-:Y:S02]  /*03e0*/  ISETP.GE.OR.EX P1, PT, R3, c[0x0][0x174], P0, P1 ;  /* 0x00005d0003007a0c */ /* 0x000fe40000726710 */
[----:B------:R-:W-:Y:S01]  /*03f0*/  IADD3 R23, P0, R9, 0x1, RZ ;  /* 0x0000000109177810 */ /* 0x000fe20007f1e0ff */
[----:B------:R-:W-:Y:S01]  /*0400*/  IMAD R3, R11, c[0x0][0x174], R17 ;  /* 0x00005d000b037a24 */ /* 0x000fe200078e0211 */
[----:B------:R-:W-:Y:S02]  /*0410*/  P2R R29, PR, RZ, 0x2 ;  /* 0x00000002ff1d7803 */ /* 0x000fe40000000000 */
[----:B------:R-:W-:Y:S01]  /*0420*/  P2R R26, PR, RZ, 0x4 ;  /* 0x00000004ff1a7803 */ /* 0x000fe20000000000 */
[----:B------:R-:W-:Y:S01]  /*0430*/  IMAD.X R22, RZ, RZ, R10, P0 ;  /* 0x000000ffff167224 */ /* 0x000fe200000e060a */
[----:B------:R-:W-:Y:S01]  /*0440*/  LEA R2, P0, R16, c[0x0][0x160], 0x2 ;  /* 0x0000580010027a11 */ /* 0x000fe200078010ff */
[----:B------:R-:W-:Y:S01]  /*0450*/  IMAD.SHL.U32 R18, R23, 0x200, RZ ;  /* 0x0000020017127824 */ /* 0x000fe200078e00ff */
[----:B------:R-:W-:-:S02]  /*0460*/  P2R R21, PR, RZ, 0x8 ;  /* 0x00000008ff157803 */ /* 0x000fc40000000000 */
[C---:B------:R-:W-:Y:S02]  /*0470*/  SHF.L.U64.HI R19, R23.reuse, 0x9, R22 ;  /* 0x0000000917137819 */ /* 0x040fe40000010216 */
[----:B------:R-:W-:Y:S02]  /*0480*/  LEA.HI.X R3, R16, c[0x0][0x164], R3, 0x2, P0 ;  /* 0x0000590010037a11 */ /* 0x000fe400000f1403 */
[C---:B------:R-:W-:Y:S01]  /*0490*/  LEA R5, P0, R23.reuse, R8, 0x7 ;  /* 0x0000000817057211 */ /* 0x040fe200078038ff */
[----:B------:R-:W-:Y:S01]  /*04a0*/  IMAD.WIDE.U32 R18, R8, 0x4, R18 ;  /* 0x0000000408127825 */ /* 0x000fe200078e0012 */
[----:B------:R-:W-:Y:S02]  /*04b0*/  P2R R25, PR, RZ, 0x10 ;  /* 0x00000010ff197803 */ /* 0x000fe40000000000 */
[----:B------:R-:W-:Y:S02]  /*04c0*/  LEA.HI.X R17, R23, RZ, R22, 0x7, P0 ;  /* 0x000000ff17117211 */ /* 0x000fe400000f3c16 */
[----:B------:R-:W-:-:S02]  /*04d0*/  IADD3 R27, P0, R18, 0x1, RZ ;  /* 0x00000001121b7810 */ /* 0x000fc40007f1e0ff */
[----:B------:R-:W-:-:S03]  /*04e0*/  ISETP.GE.U32.AND P1, PT, R18, c[0x0][0x170], PT ;  /* 0x00005c0012007a0c */ /* 0x000fc60003f26070 */
[----:B------:R-:W-:Y:S01]  /*04f0*/  IMAD.X R28, RZ, RZ, R19, P0 ;  /* 0x000000ffff1c7224 */ /* 0x000fe200000e0613 */
[----:B------:R-:W-:-:S05]  /*0500*/  IADD3 R23, P0, R18, 0x2, RZ ;  /* 0x0000000212177810 */ /* 0x000fca0007f1e0ff */
[----:B------:R-:W-:Y:S01]  /*0510*/  IMAD.X R24, RZ, RZ, R19, P0 ;  /* 0x000000ffff187224 */ /* 0x000fe200000e0613 */
[----:B------:R-:W-:-:S05]  /*0520*/  IADD3 R16, P0, R18, 0x3, RZ ;  /* 0x0000000312107810 */ /* 0x000fca0007f1e0ff */
[----:B------:R-:W-:Y:S01]  /*0530*/  IMAD.X R22, RZ, RZ, R19, P0 ;  /* 0x000000ffff167224 */ /* 0x000fe200000e0613 */
[----:B------:R-:W-:-:S04]  /*0540*/  ISETP.GE.U32.AND P0, PT, R5, R6, PT ;  /* 0x000000060500720c */ /* 0x000fc80003f06070 */
[----:B------:R-:W-:-:S04]  /*0550*/  ISETP.GE.AND.EX P0, PT, R17, R0, PT, P0 ;  /* 0x000000001100720c */ /* 0x000fc80003f06300 */
[----:B------:R-:W-:Y:S02]  /*0560*/  ISETP.GE.OR.EX P2, PT, R19, c[0x0][0x174], P0, P1 ;  /* 0x00005d0013007a0c */ /* 0x000fe40000746710 */
[----:B------:R-:W-:Y:S02]  /*0570*/  ISETP.GE.U32.AND P1, PT, R27, c[0x0][0x170], PT ;  /* 0x00005c001b007a0c */ /* 0x000fe40003f26070 */
[----:B------:R-:W-:Y:S02]  /*0580*/  P2R R18, PR, RZ, 0x4 ;  /* 0x00000004ff127803 */ /* 0x000fe40000000000 */
[----:B------:R-:W-:Y:S02]  /*0590*/  ISETP.GE.OR.EX P3, PT, R28, c[0x0][0x174], P0, P1 ;  /* 0x00005d001c007a0c */ /* 0x000fe40000766710 */
[----:B------:R-:W-:Y:S02]  /*05a0*/  ISETP.GE.U32.AND P1, PT, R23, c[0x0][0x170], PT ;  /* 0x00005c0017007a0c */ /* 0x000fe40003f26070 */
[----:B------:R-:W-:-:S02]  /*05b0*/  P2R R28, PR, RZ, 0x8 ;  /* 0x00000008ff1c7803 */ /* 0x000fc40000000000 */
[----:B------:R-:W-:Y:S02]  /*05c0*/  ISETP.GE.OR.EX P2, PT, R24, c[0x0][0x174], P0, P1 ;  /* 0x00005d0018007a0c */ /* 0x000fe40000746710 */
[----:B------:R-:W-:Y:S02]  /*05d0*/  ISETP.GE.U32.AND P1, PT, R16, c[0x0][0x170], PT ;  /* 0x00005c0010007a0c */ /* 0x000fe40003f26070 */
[----:B------:R-:W-:Y:S02]  /*05e0*/  P2R R27, PR, RZ, 0x4 ;  /* 0x00000004ff1b7803 */ /* 0x000fe40000000000 */
[----:B------:R-:W-:Y:S02]  /*05f0*/  ISETP.GE.OR.EX P1, PT, R22, c[0x0][0x174], P0, P1 ;  /* 0x00005d0016007a0c */ /* 0x000fe40000726710 */
[----:B------:R-:W-:Y:S02]  /*0600*/  IADD3 R23, P0, R9, 0x2, RZ ;  /* 0x0000000209177810 */ /* 0x000fe40007f1e0ff */
[----:B------:R-:W-:-:S03]  /*0610*/  P2R R24, PR, RZ, 0x2 ;  /* 0x00000002ff187803 */ /* 0x000fc60000000000 */
[----:B------:R-:W-:Y:S01]  /*0620*/  IMAD.X R16, RZ, RZ, R10, P0 ;  /* 0x000000ffff107224 */ /* 0x000fe200000e060a */
[----:B------:R-:W-:-:S04]  /*0630*/  LEA R5, P0, R23, R8, 0x7 ;  /* 0x0000000817057211 */ /* 0x000fc800078038ff */
[C-C-:B------:R-:W-:Y:S02]  /*0640*/  LEA.HI.X R19, R23.reuse, RZ, R16.reuse, 0x7, P0 ;  /* 0x000000ff17137211 */ /* 0x140fe400000f3c10 */
[C---:B------:R-:W-:Y:S01]  /*0650*/  SHF.L.U64.HI R17, R23.reuse, 0x9, R16 ;  /* 0x0000000917117819 */ /* 0x040fe20000010210 */
[----:B------:R-:W-:Y:S01]  /*0660*/  IMAD.SHL.U32 R16, R23, 0x200, RZ ;  /* 0x0000020017107824 */ /* 0x000fe200078e00ff */
[----:B------:R-:W-:-:S03]  /*0670*/  ISETP.GE.U32.AND P3, PT, R5, R6, PT ;  /* 0x000000060500720c */ /* 0x000fc60003f66070 */
[----:B------:R-:W-:Y:S01]  /*0680*/  IMAD.WIDE.U32 R16, R8, 0x4, R16 ;  /* 0x0000000408107825 */ /* 0x000fe200078e0010 */
[----:B------:R-:W-:-:S04]  /*0690*/  ISETP.GE.AND.EX P3, PT, R19, R0, PT, P3 ;  /* 0x000000001300720c */ /* 0x000fc80003f66330 */
[----:B------:R-:W-:-:S04]  /*06a0*/  IADD3 R22, P0, R16, 0x1, RZ ;  /* 0x0000000110167810 */ /* 0x000fc80007f1e0ff */
[----:B------:R-:W-:Y:S01]  /*06b0*/  ISETP.GE.U32.AND P5, PT, R22, c[0x0][0x170], PT ;  /* 0x00005c0016007a0c */ /* 0x000fe20003fa6070 */
[----:B------:R-:W-:Y:S01]  /*06c0*/  IMAD.X R23, RZ, RZ, R17, P0 ;  /* 0x000000ffff177224 */ /* 0x000fe200000e0611 */
[----:B------:R-:W-:-:S04]  /*06d0*/  IADD3 R34, P0, R16, 0x2, RZ ;  /* 0x0000000210227810 */ /* 0x000fc80007f1e0ff */
[----:B------:R-:W-:Y:S01]  /*06e0*/  ISETP.GE.OR.EX P5, PT, R23, c[0x0][0x174], P3, P5 ;  /* 0x00005d0017007a0c */ /* 0x000fe20001fa6750 */
[--C-:B------:R-:W-:Y:S01]  /*06f0*/  IMAD.X R33, RZ, RZ, R17.reuse, P0 ;  /* 0x000000ffff217224 */ /* 0x100fe200000e0611 */
[----:B------:R-:W-:Y:S02]  /*0700*/  IADD3 R32, P0, R16, 0x3, RZ ;  /* 0x0000000310207810 */ /* 0x000fe40007f1e0ff */
[----:B------:R-:W-:Y:S02]  /*0710*/  P2R R22, PR, RZ, 0x20 ;  /* 0x00000020ff167803 */ /* 0x000fe40000000000 */
[----:B------:R-:W-:Y:S01]  /*0720*/  ISETP.GE.U32.AND P4, PT, R34, c[0x0][0x170], PT ;  /* 0x00005c0022007a0c */ /* 0x000fe20003f86070 */
[----:B------:R-:W-:Y:S01]  /*0730*/  IMAD.X R31, RZ, RZ, R17, P0 ;  /* 0x000000ffff1f7224 */ /* 0x000fe200000e0611 */
[----:B------:R-:W-:Y:S02]  /*0740*/  ISETP.GE.U32.AND P0, PT, R16, c[0x0][0x170], PT ;  /* 0x00005c0010007a0c */ /* 0x000fe40003f06070 */
[----:B------:R-:W-:-:S02]  /*0750*/  ISETP.GE.OR.EX P4, PT, R33, c[0x0][0x174], P3, P4 ;  /* 0x00005d0021007a0c */ /* 0x000fc40001f86740 */
[----:B------:R-:W-:-:S04]  /*0760*/  ISETP.GE.OR.EX P0, PT, R17, c[0x0][0x174], P3, P0 ;  /* 0x00005d0011007a0c */ /* 0x000fc80001f06700 */
[----:B------:R-:W-:Y:S02]  /*0770*/  P2R R5, PR, RZ, 0x1 ;  /* 0x00000001ff057803 */ /* 0x000fe40000000000 */
[----:B------:R-:W-:Y:S02]  /*0780*/  ISETP.GE.U32.AND P0, PT, R32, c[0x0][0x170], PT ;  /* 0x00005c0020007a0c */ /* 0x000fe40003f06070 */
[----:B------:R-:W-:Y:S02]  /*0790*/  ISETP.NE.AND P5, PT, R5, RZ, PT ;  /* 0x000000ff0500720c */ /* 0x000fe40003fa5270 */
[----:B------:R-:W-:Y:S02]  /*07a0*/  ISETP.GE.OR.EX P3, PT, R31, c[0x0][0x174], P3, P0 ;  /* 0x00005d001f007a0c */ /* 0x000fe40001f66700 */
[----:B------:R-:W-:Y:S02]  /*07b0*/  P2R R23, PR, RZ, 0x20 ;  /* 0x00000020ff177803 */ /* 0x000fe40000000000 */
[----:B------:R-:W-:-:S04]  /*07c0*/  ISETP.NE.AND P5, PT, R24, RZ, PT ;  /* 0x000000ff1800720c */ /* 0x000fc80003fa5270 */
        /* <DEDUP_REMOVED lines=9> */
[----:B------:R-:W-:Y:S02]  /*0860*/  ISETP.NE.AND P5, PT, R21, RZ, PT ;  /* 0x000000ff1500720c */ /* 0x000fe40003fa5270 */
[----:B------:R-:W-:Y:S02]  /*0870*/  IADD3 R21, P0, R9, 0x3, RZ ;  /* 0x0000000309157810 */ /* 0x000fe40007f1e0ff */
[----:B------:R-:W-:Y:S02]  /*0880*/  P2R R29, PR, RZ, 0x20 ;  /* 0x00000020ff1d7803 */ /* 0x000fe40000000000 */
[----:B------:R-:W-:Y:S01]  /*0890*/  ISETP.NE.AND P5, PT, R25, RZ, PT ;  /* 0x000000ff1900720c */ /* 0x000fe20003fa5270 */
[----:B------:R-:W-:Y:S01]  /*08a0*/  IMAD.X R16, RZ, RZ, R10, P0 ;  /* 0x000000ffff107224 */ /* 0x000fe200000e060a */
[----:B------:R-:W-:-:S02]  /*08b0*/  LEA R5, P0, R21, R8, 0x7 ;  /* 0x0000000815057211 */ /* 0x000fc400078038ff */
[----:B------:R-:W-:Y:S02]  /*08c0*/  P2R R25, PR, RZ, 0x20 ;  /* 0x00000020ff197803 */ /* 0x000fe40000000000 */
[C-C-:B------:R-:W-:Y:S02]  /*08d0*/  LEA.HI.X R19, R21.reuse, RZ, R16.reuse, 0x7, P0 ;  /* 0x000000ff15137211 */ /* 0x140fe400000f3c10 */
[C---:B------:R-:W-:Y:S01]  /*08e0*/  SHF.L.U64.HI R17, R21.reuse, 0x9, R16 ;  /* 0x0000000915117819 */ /* 0x040fe20000010210 */
[----:B------:R-:W-:Y:S01]  /*08f0*/  IMAD.SHL.U32 R16, R21, 0x200, RZ ;  /* 0x0000020015107824 */ /* 0x000fe200078e00ff */
[----:B------:R-:W-:Y:S02]  /*0900*/  ISETP.NE.AND P5, PT, R26, RZ, PT ;  /* 0x000000ff1a00720c */ /* 0x000fe40003fa5270 */
[----:B------:R-:W-:Y:S01]  /*0910*/  ISETP.GE.U32.AND P6, PT, R5, R6, PT ;  /* 0x000000060500720c */ /* 0x000fe20003fc6070 */
[----:B------:R-:W-:Y:S01]  /*0920*/  IMAD.WIDE.U32 R16, R8, 0x4, R16 ;  /* 0x0000000408107825 */ /* 0x000fe200078e0010 */
[----:B------:R-:W-:-:S02]  /*0930*/  P2R R26, PR, RZ, 0x20 ;  /* 0x00000020ff1a7803 */ /* 0x000fc40000000000 */
[----:B------:R-:W-:Y:S02]  /*0940*/  ISETP.GE.AND.EX P6, PT, R19, R0, PT, P6 ;  /* 0x000000001300720c */ /* 0x000fe40003fc6360 */
[C---:B------:R-:W-:Y:S02]  /*0950*/  IADD3 R34, P0, R16.reuse, 0x1, RZ ;  /* 0x0000000110227810 */ /* 0x040fe40007f1e0ff */
[----:B------:R-:W-:Y:S02]  /*0960*/  ISETP.GE.U32.AND P2, PT, R16, c[0x0][0x170], PT ;  /* 0x00005c0010007a0c */ /* 0x000fe40003f46070 */
[----:B------:R-:W-:Y:S01]  /*0970*/  ISETP.GE.U32.AND P1, PT, R34, c[0x0][0x170], PT ;  /* 0x00005c0022007a0c */ /* 0x000fe20003f26070 */
[----:B------:R-:W-:Y:S01]  /*0980*/  IMAD.X R35, RZ, RZ, R17, P0 ;  /* 0x000000ffff237224 */ /* 0x000fe200000e0611 */
[----:B------:R-:W-:Y:S02]  /*0990*/  IADD3 R32, P0, R16, 0x2, RZ ;  /* 0x0000000210207810 */ /* 0x000fe40007f1e0ff */
[----:B------:R-:W-:-:S02]  /*09a0*/  ISETP.GE.OR.EX P2, PT, R17, c[0x0][0x174], P6, P2 ;  /* 0x00005d0011007a0c */ /* 0x000fc40003746720 */
[----:B------:R-:W-:Y:S01]  /*09b0*/  ISETP.GE.OR.EX P1, PT, R35, c[0x0][0x174], P6, P1 ;  /* 0x00005d0023007a0c */ /* 0x000fe20003726710 */
[----:B------:R-:W-:Y:S01]  /*09c0*/  IMAD.X R33, RZ, RZ, R17, P0 ;  /* 0x000000ffff217224 */ /* 0x000fe200000e0611 */
[----:B------:R-:W-:-:S04]  /*09d0*/  IADD3 R21, P0, R16, 0x3, RZ ;  /* 0x0000000310157810 */ /* 0x000fc80007f1e0ff */
[----:B------:R-:W-:Y:S01]  /*09e0*/  ISETP.GE.U32.AND P5, PT, R21, c[0x0][0x170], PT ;  /* 0x00005c0015007a0c */ /* 0x000fe20003fa6070 */
[----:B------:R-:W-:Y:S01]  /*09f0*/  IMAD.X R31, RZ, RZ, R17, P0 ;  /* 0x000000ffff1f7224 */ /* 0x000fe200000e0611 */
[----:B------:R-:W-:-:S04]  /*0a00*/  ISETP.GE.U32.AND P0, PT, R32, c[0x0][0x170], PT ;  /* 0x00005c0020007a0c */ /* 0x000fc80003f06070 */
[----:B------:R-:W-:Y:S02]  /*0a10*/  ISETP.GE.OR.EX P0, PT, R33, c[0x0][0x174], P6, P0 ;  /* 0x00005d0021007a0c */ /* 0x000fe40003706700 */
[----:B------:R-:W-:Y:S02]  /*0a20*/  ISETP.GE.OR.EX P6, PT, R31, c[0x0][0x174], P6, P5 ;  /* 0x00005d001f007a0c */ /* 0x000fe400037c6750 */
[----:B------:R-:W-:-:S13]  /*0a30*/  ISETP.NE.AND P5, PT, R26, RZ, PT ;  /* 0x000000ff1a00720c */ /* 0x000fda0003fa5270 */
[----:B------:R-:W2:Y:S01]  /*0a40*/  @!P5 LDG.E.CONSTANT R5, [R2.64] ;  /* 0x000000040205d981 */ /* 0x000ea2000c1e9900 */
[----:B------:R-:W-:-:S05]  /*0a50*/  @!P5 IMAD.IADD R26, R13, 0x1, R4 ;  /* 0x000000010d1ad824 */ /* 0x000fca00078e0204 */
[----:B--2---:R0:W-:Y:S01]  /*0a60*/  @!P5 STS [R26.X4+0x30], R5 ;  /* 0x000030051a00d388 */ /* 0x0041e20000004800 */
[----:B------:R-:W-:-:S13]  /*0a70*/  ISETP.NE.AND P5, PT, R25, RZ, PT ;  /* 0x000000ff1900720c */ /* 0x000fda0003fa5270 */
[----:B------:R-:W2:Y:S01]  /*0a80*/  @!P5 LDG.E.CONSTANT R16, [R2.64+0x4] ;  /* 0x000004040210d981 */ /* 0x000ea2000c1e9900 */
[----:B------:R-:W-:-:S05]  /*0a90*/  @!P5 IMAD.IADD R21, R13, 0x1, R4 ;  /* 0x000000010d15d824 */ /* 0x000fca00078e0204 */
[----:B--2---:R-:W-:Y:S01]  /*0aa0*/  @!P5 STS [R21.X4+0x34], R16 ;  /* 0x000034101500d388 */ /* 0x004fe20000004800 */
        /* <DEDUP_REMOVED lines=10> */
[----:B0-----:R-:W-:-:S05]  /*0b50*/  @!P5 IMAD.IADD R26, R13, 0x1, R4 ;  /* 0x000000010d1ad824 */ /* 0x001fca00078e0204 */
[----:B--2---:R-:W-:Y:S01]  /*0b60*/  @!P5 STS [R26.X4+0x830], R19 ;  /* 0x000830131a00d388 */ /* 0x004fe20000004800 */
[----:B------:R-:W-:-:S13]  /*0b70*/  ISETP.NE.AND P5, PT, R28, RZ, PT ;  /* 0x000000ff1c00720c */ /* 0x000fda0003fa5270 */
[----:B------:R-:W2:Y:S01]  /*0b80*/  @!P5 LDG.E.CONSTANT R5, [R2.64+0x804] ;  /* 0x000804040205d981 */ /* 0x000ea2000c1e9900 */
[----:B------:R-:W-:-:S05]  /*0b90*/  @!P5 IMAD.IADD R28, R13, 0x1, R4 ;  /* 0x000000010d1cd824 */ /* 0x000fca00078e0204 */
[----:B--2---:R0:W-:Y:S01]  /*0ba0*/  @!P5 STS [R28.X4+0x834], R5 ;  /* 0x000834051c00d388 */ /* 0x0041e20000004800 */
[----:B------:R-:W-:-:S03]  /*0bb0*/  ISETP.NE.AND P5, PT, R27, RZ, PT ;  /* 0x000000ff1b00720c */ /* 0x000fc60003fa5270 */
[----:B0-----:R-:W2:Y:S10]  /*0bc0*/  @!P4 LDG.E.CONSTANT R5, [R2.64+0x1008] ;  /* 0x001008040205c981 */ /* 0x001eb4000c1e9900 */
[----:B------:R-:W3:Y:S01]  /*0bd0*/  @!P5 LDG.E.CONSTANT R16, [R2.64+0x808] ;  /* 0x000808040210d981 */ /* 0x000ee2000c1e9900 */
[----:B------:R-:W-:-:S05]  /*0be0*/  @!P5 IMAD.IADD R21, R13, 0x1, R4 ;  /* 0x000000010d15d824 */ /* 0x000fca00078e0204 */
[----:B---3--:R0:W-:Y:S01]  /*0bf0*/  @!P5 STS [R21.X4+0x838], R16 ;  /* 0x000838101500d388 */ /* 0x0081e20000004800 */
[----:B------:R-:W-:-:S03]  /*0c00*/  ISETP.NE.AND P5, PT, R24, RZ, PT ;  /* 0x000000ff1800720c */ /* 0x000fc60003fa5270 */
[----:B0-----:R-:W3:Y:S10]  /*0c10*/  @!P3 LDG.E.CONSTANT R16, [R2.64+0x100c] ;  /* 0x00100c040210b981 */ /* 0x001ef4000c1e9900 */
[----:B------:R-:W4:Y:S01]  /*0c20*/  @!P5 LDG.E.CONSTANT R17, [R2.64+0x80c] ;  /* 0x00080c040211d981 */ /* 0x000f22000c1e9900 */
[----:B------:R-:W-:-:S03]  /*0c30*/  @!P5 IMAD.IADD R24, R13, 0x1, R4 ;  /* 0x000000010d18d824 */ /* 0x000fc600078e0204 */
[----:B------:R-:W5:Y:S04]  /*0c40*/  @!P1 LDG.E.CONSTANT R21, [R2.64+0x1804] ;  /* 0x0018040402159981 */ /* 0x000f68000c1e9900 */
[----:B----4-:R0:W-:Y:S01]  /*0c50*/  @!P5 STS [R24.X4+0x83c], R17 ;  /* 0x00083c111800d388 */ /* 0x0101e20000004800 */
[----:B------:R-:W-:-:S03]  /*0c60*/  ISETP.NE.AND P5, PT, R23, RZ, PT ;  /* 0x000000ff1700720c */ /* 0x000fc60003fa5270 */
[----:B0-----:R-:W4:Y:S10]  /*0c70*/  @!P2 LDG.E.CONSTANT R17, [R2.64+0x1800] ;  /* 0x001800040211a981 */ /* 0x001f34000c1e9900 */
[----:B------:R-:W2:Y:S01]  /*0c80*/  @!P5 LDG.E.CONSTANT R18, [R2.64+0x1000] ;  /* 0x001000040212d981 */ /* 0x000ea2000c1e9900 */
[----:B------:R-:W-:-:S05]  /*0c90*/  @!P5 IMAD.IADD R23, R13, 0x1, R4 ;  /* 0x000000010d17d824 */ /* 0x000fca00078e0204 */
[----:B--2---:R0:W-:Y:S01]  /*0ca0*/  @!P5 STS [R23.X4+0x1030], R18 ;  /* 0x001030121700d388 */ /* 0x0041e20000004800 */
[----:B------:R-:W-:-:S03]  /*0cb0*/  ISETP.NE.AND P5, PT, R22, RZ, PT ;  /* 0x000000ff1600720c */ /* 0x000fc60003fa5270 */
[----:B------:R-:W2:Y:S04]  /*0cc0*/  @!P0 LDG.E.CONSTANT R22, [R2.64+0x1808] ;  /* 0x0018080402168981 */ /* 0x000ea8000c1e9900 */
[----:B0-----:R-:W2:Y:S06]  /*0cd0*/  @!P6 LDG.E.CONSTANT R18, [R2.64+0x180c] ;  /* 0x00180c040212e981 */ /* 0x001eac000c1e9900 */
[----:B------:R-:W2:Y:S01]  /*0ce0*/  @!P5 LDG.E.CONSTANT R19, [R2.64+0x1004] ;  /* 0x001004040213d981 */ /* 0x000ea2000c1e9900 */
[----:B------:R-:W-:-:S02]  /*0cf0*/  @!P5 IMAD.IADD R26, R13, 0x1, R4 ;  /* 0x000000010d1ad824 */ /* 0x000fc400078e0204 */
[C-C-:B------:R-:W-:Y:S02]  /*0d00*/  @!P4 IMAD.IADD R28, R13.reuse, 0x1, R4.reuse ;  /* 0x000000010d1cc824 */ /* 0x140fe400078e0204 */
[C-C-:B------:R-:W-:Y:S02]  /*0d10*/  @!P3 IMAD.IADD R23, R13.reuse, 0x1, R4.reuse ;  /* 0x000000010d17b824 */ /* 0x140fe400078e0204 */
[C-C-:B------:R-:W-:Y:S02]  /*0d20*/  @!P2 IMAD.IADD R24, R13.reuse, 0x1, R4.reuse ;  /* 0x000000010d18a824 */ /* 0x140fe400078e0204 */
[C-C-:B------:R-:W-:Y:S01]  /*0d30*/  @!P6 IMAD.IADD R25, R13.reuse, 0x1, R4.reuse ;  /* 0x000000010d19e824 */ /* 0x140fe200078e0204 */
[----:B--2---:R0:W-:Y:S04]  /*0d40*/  @!P5 STS [R26.X4+0x1034], R19 ;  /* 0x001034131a00d388 */ /* 0x0041e80000004800 */
[----:B------:R1:W-:Y:S01]  /*0d50*/  @!P4 STS [R28.X4+0x1038], R5 ;  /* 0x001038051c00c388 */ /* 0x0003e20000004800 */
[----:B0-----:R-:W-:-:S02]  /*0d60*/  @!P1 IMAD.IADD R26, R13, 0x1, R4 ;  /* 0x000000010d1a9824 */ /* 0x001fc400078e0204 */
[----:B------:R-:W-:Y:S01]  /*0d70*/  @!P0 IMAD.IADD R19, R13, 0x1, R4 ;  /* 0x000000010d138824 */ /* 0x000fe200078e0204 */
[----:B---3--:R1:W-:Y:S04]  /*0d80*/  @!P3 STS [R23.X4+0x103c], R16 ;  /* 0x00103c101700b388 */ /* 0x0083e80000004800 */
[----:B----4-:R1:W-:Y:S04]  /*0d90*/  @!P2 STS [R24.X4+0x1830], R17 ;  /* 0x001830111800a388 */ /* 0x0103e80000004800 */
[----:B-----5:R1:W-:Y:S04]  /*0da0*/  @!P1 STS [R26.X4+0x1834], R21 ;  /* 0x001834151a009388 */ /* 0x0203e80000004800 */
[----:B------:R1:W-:Y:S01]  /*0db0*/  @!P0 STS [R19.X4+0x1838], R22 ;  /* 0x0018381613008388 */ /* 0x0003e20000004800 */
[----:B------:R-:W-:-:S03]  /*0dc0*/  IADD3 R14, P0, R14, -0x4, RZ ;  /* 0xfffffffc0e0e7810 */ /* 0x000fc60007f1e0ff */
[----:B------:R1:W-:Y:S01]  /*0dd0*/  @!P6 STS [R25.X4+0x183c], R18 ;  /* 0x00183c121900e388 */ /* 0x0003e20000004800 */
[----:B------:R-:W-:Y:S02]  /*0de0*/  IADD3.X R12, R12, -0x1, RZ, P0, !PT ;  /* 0xffffffff0c0c7810 */ /* 0x000fe400007fe4ff */
[----:B------:R-:W-:-:S04]  /*0df0*/  ISETP.NE.U32.AND P0, PT, R14, RZ, PT ;  /* 0x000000ff0e00720c */ /* 0x000fc80003f05070 */
[----:B------:R-:W-:Y:S02]  /*0e00*/  ISETP.NE.AND.EX P0, PT, R12, RZ, PT, P0 ;  /* 0x000000ff0c00720c */ /* 0x000fe40003f05300 */
[----:B------:R-:W-:-:S05]  /*0e10*/  IADD3 R9, P1, R9, 0x4, RZ ;  /* 0x0000000409097810 */ /* 0x000fca0007f3e0ff */
[----:B------:R-:W-:-:S06]  /*0e20*/  IMAD.X R10, RZ, RZ, R10, P1 ;  /* 0x000000ffff0a7224 */ /* 0x000fcc00008e060a */
[----:B-1----:R-:W-:Y:S05]  /*0e30*/  @P0 BRA `(.L_x_2) ;  /* 0xfffff45000000947 */ /* 0x002fea000383ffff */
.L_x_1:
[----:B------:R-:W-:-:S13]  /*0e40*/  ISETP.NE.AND P0, PT, R20, RZ, PT ;  /* 0x000000ff1400720c */ /* 0x000fda0003f05270 */
[----:B------:R-:W-:Y:S05]  /*0e50*/  @!P0 BRA `(.L_x_0) ;  /* 0x000003a000008947 */ /* 0x000fea0003800000 */
[----:B------:R-:W1:Y:S01]  /*0e60*/  S2R R11, SR_CTAID.X ;  /* 0x00000000000b7919 */ /* 0x000e620000002500 */
[C---:B------:R-:W-:Y:S01]  /*0e70*/  SHF.L.U64.HI R5, R9.reuse, 0x9, R10 ;  /* 0x0000000909057819 */ /* 0x040fe2000001020a */
[----:B------:R-:W-:-:S04]  /*0e80*/  IMAD.SHL.U32 R4, R9, 0x200, RZ ;  /* 0x0000020009047824 */ /* 0x000fc800078e00ff */
[----:B-1----:R-:W-:-:S04]  /*0e90*/  IMAD.WIDE.U32 R2, R11, c[0x0][0x170], R4 ;  /* 0x00005c000b027a25 */ /* 0x002fc800078e0004 */
[----:B------:R-:W-:Y:S02]  /*0ea0*/  IMAD R3, R11, c[0x0][0x174], R3 ;  /* 0x00005d000b037a24 */ /* 0x000fe400078e0203 */
[----:B0-----:R-:W-:-:S04]  /*0eb0*/  IMAD.WIDE.U32 R4, R8, 0x4, R4 ;  /* 0x0000000408047825 */ /* 0x001fc800078e0004 */
[----:B------:R-:W-:Y:S01]  /*0ec0*/  IMAD.WIDE.U32 R12, R8, 0x4, R2 ;  /* 0x00000004080c7825 */ /* 0x000fe200078e0002 */
[----:B------:R-:W-:-:S03]  /*0ed0*/  LEA R3, P0, R9, R8, 0x7 ;  /* 0x0000000809037211 */ /* 0x000fc600078038ff */
[C---:B------:R-:W-:Y:S01]  /*0ee0*/  IMAD R2, R9.reuse, 0x80, R8 ;  /* 0x0000008009027824 */ /* 0x040fe200078e0208 */
[----:B------:R-:W-:Y:S01]  /*0ef0*/  LEA R11, P1, R12, c[0x0][0x160], 0x2 ;  /* 0x000058000c0b7a11 */ /* 0x000fe200078210ff */
[----:B------:R-:W-:Y:S01]  /*0f00*/  IMAD.MOV.U32 R14, RZ, RZ, R5 ;  /* 0x000000ffff0e7224 */ /* 0x000fe200078e0005 */
[----:B------:R-:W-:Y:S01]  /*0f10*/  LEA.HI.X R19, R9, RZ, R10, 0x7, P0 ;  /* 0x000000ff09137211 */ /* 0x000fe200000f3c0a */
[----:B------:R-:W-:Y:S01]  /*0f20*/  IMAD.SHL.U32 R2, R2, 0x4, RZ ;  /* 0x0000000402027824 */ /* 0x000fe200078e00ff */
[----:B------:R-:W-:Y:S01]  /*0f30*/  LEA.HI.X R13, R12, c[0x0][0x164], R13, 0x2, P1 ;  /* 0x000059000c0d7a11 */ /* 0x000fe200008f140d */
[----:B------:R-:W-:Y:S01]  /*0f40*/  IMAD.MOV.U32 R12, RZ, RZ, R4 ;  /* 0x000000ffff0c7224 */ /* 0x000fe200078e0004 */
[----:B------:R-:W-:Y:S02]  /*0f50*/  IADD3 R16, P1, RZ, -R7, RZ ;  /* 0x80000007ff107210 */ /* 0x000fe40007f3e0ff */
[----:B------:R-:W-:Y:S02]  /*0f60*/  IADD3 R10, P0, R11, 0x8, RZ ;  /* 0x000000080b0a7810 */ /* 0x000fe40007f1e0ff */
[----:B------:R-:W-:Y:S01]  /*0f70*/  LEA R2, R2, 0x30, 0x2 ;  /* 0x0000003002027811 */ /* 0x000fe200078e10ff */
[----:B------:R-:W-:-:S02]  /*0f80*/  IMAD.X R17, RZ, RZ, -0x1, P1 ;  /* 0xffffffffff117424 */ /* 0x000fc400008e06ff */
[----:B------:R-:W-:Y:S01]  /*0f90*/  IMAD.X R5, RZ, RZ, R13, P0 ;  /* 0x000000ffff057224 */ /* 0x000fe200000e060d */
[----:B------:R-:W-:-:S02]  /*0fa0*/  IADD3 R2, R2, 0x8, RZ ;  /* 0x0000000802027810 */ /* 0x000fc40007ffe0ff */
.L_x_3:
[C---:B------:R-:W-:Y:S02]  /*0fb0*/  IADD3 R9, P0, R12.reuse, 0x1, RZ ;  /* 0x000000010c097810 */ /* 0x040fe40007f1e0ff */
[----:B------:R-:W-:Y:S02]  /*0fc0*/  IADD3 R4, P5, R12, 0x3, RZ ;  /* 0x000000030c047810 */ /* 0x000fe40007fbe0ff */
[----:B------:R-:W-:Y:S01]  /*0fd0*/  ISETP.GE.U32.AND P4, PT, R9, c[0x0][0x170], PT ;  /* 0x00005c0009007a0c */ /* 0x000fe20003f86070 */
[--C-:B------:R-:W-:Y:S01]  /*0fe0*/  IMAD.X R9, RZ, RZ, R14.reuse, P0 ;  /* 0x000000ffff097224 */ /* 0x100fe200000e060e */
[----:B------:R-:W-:Y:S02]  /*0ff0*/  ISETP.GE.U32.AND P1, PT, R3, R6, PT ;  /* 0x000000060300720c */ /* 0x000fe40003f26070 */
[----:B------:R-:W-:Y:S01]  /*1000*/  ISETP.GE.U32.AND P0, PT, R4, c[0x0][0x170], PT ;  /* 0x00005c0004007a0c */ /* 0x000fe20003f06070 */
[----:B------:R-:W-:Y:S01]  /*1010*/  IMAD.X R4, RZ, RZ, R14, P5 ;  /* 0x000000ffff047224 */ /* 0x000fe200028e060e */
[----:B------:R-:W-:-:S02]  /*1020*/  ISETP.GE.AND.EX P1, PT, R19, R0, PT, P1 ;  /* 0x000000001300720c */ /* 0x000fc40003f26310 */
[----:B------:R-:W-:Y:S02]  /*1030*/  IADD3 R7, P2, R12, 0x2, RZ ;  /* 0x000000020c077810 */ /* 0x000fe40007f5e0ff */
[----:B------:R-:W-:Y:S01]  /*1040*/  ISETP.GE.OR.EX P0, PT, R4, c[0x0][0x174], P1, P0 ;  /* 0x00005d0004007a0c */ /* 0x000fe20000f06700 */
[----:B------:R-:W-:Y:S01]  /*1050*/  IMAD.MOV.U32 R4, RZ, RZ, R10 ;  /* 0x000000ffff047224 */ /* 0x000fe200078e000a */
[----:B------:R-:W-:Y:S01]  /*1060*/  ISETP.GE.U32.AND P3, PT, R7, c[0x0][0x170], PT ;  /* 0x00005c0007007a0c */ /* 0x000fe20003f66070 */
[----:B------:R-:W-:Y:S01]  /*1070*/  IMAD.X R7, RZ, RZ, R14, P2 ;  /* 0x000000ffff077224 */ /* 0x000fe200010e060e */
[----:B------:R-:W-:Y:S02]  /*1080*/  ISETP.GE.U32.AND P2, PT, R12, c[0x0][0x170], PT ;  /* 0x00005c000c007a0c */ /* 0x000fe40003f46070 */
[----:B------:R-:W-:Y:S02]  /*1090*/  ISETP.GE.OR.EX P4, PT, R9, c[0x0][0x174], P1, P4 ;  /* 0x00005d0009007a0c */ /* 0x000fe40000f86740 */
[----:B------:R-:W-:-:S02]  /*10a0*/  ISETP.GE.OR.EX P3, PT, R7, c[0x0][0x174], P1, P3 ;  /* 0x00005d0007007a0c */ /* 0x000fc40000f66730 */
[----:B------:R-:W-:-:S03]  /*10b0*/  ISETP.GE.OR.EX P2, PT, R14, c[0x0][0x174], P1, P2 ;  /* 0x00005d000e007a0c */ /* 0x000fc60000f46720 */
[----:B------:R-:W2:Y:S06]  /*10c0*/  @!P0 LDG.E.CONSTANT R13, [R4.64+0x4] ;  /* 0x00000404040d8981 */ /* 0x000eac000c1e9900 */
[----:B------:R0:W3:Y:S04]  /*10d0*/  @!P4 LDG.E.CONSTANT R9, [R4.64+-0x4] ;  /* 0xfffffc040409c981 */ /* 0x0000e8000c1e9900 */
[----:B------:R-:W4:Y:S04]  /*10e0*/  @!P3 LDG.E.CONSTANT R11, [R4.64] ;  /* 0x00000004040bb981 */ /* 0x000f28000c1e9900 */
[----:B------:R-:W5:Y:S01]  /*10f0*/  @!P2 LDG.E.CONSTANT R7, [R4.64+-0x8] ;  /* 0xfffff8040407a981 */ /* 0x000f62000c1e9900 */
[----:B------:R-:W-:-:S05]  /*1100*/  IADD3 R3, P1, R3, 0x80, RZ ;  /* 0x0000008003037810 */ /* 0x000fca0007f3e0ff */
[----:B------:R-:W-:Y:S01]  /*1110*/  IMAD.X R19, RZ, RZ, R19, P1 ;  /* 0x000000ffff137224 */ /* 0x000fe200008e0613 */
[----:B--2---:R-:W-:Y:S01]  /*1120*/  @!P0 STS [R2+0x4], R13 ;  /* 0x0000040d02008388 */ /* 0x004fe20000000800 */
[----:B------:R-:W-:-:S05]  /*1130*/  IADD3 R16, P0, R16, 0x1, RZ ;  /* 0x0000000110107810 */ /* 0x000fca0007f1e0ff */
[----:B------:R-:W-:Y:S01]  /*1140*/  IMAD.X R17, RZ, RZ, R17, P0 ;  /* 0x000000ffff117224 */ /* 0x000fe200000e0611 */
[----:B------:R-:W-:-:S04]  /*1150*/  ISETP.NE.U32.AND P0, PT, R16, RZ, PT ;  /* 0x000000ff1000720c */ /* 0x000fc80003f05070 */
[----:B------:R-:W-:Y:S01]  /*1160*/  ISETP.NE.AND.EX P0, PT, R17, RZ, PT, P0 ;  /* 0x000000ff1100720c */ /* 0x000fe20003f05300 */
[----:B----4-:R-:W-:Y:S01]  /*1170*/  @!P3 STS [R2], R11 ;  /* 0x0000000b0200b388 */ /* 0x010fe20000000800 */
[----:B------:R-:W-:-:S03]  /*1180*/  IADD3 R10, P3, R4, 0x800, RZ ;  /* 0x00000800040a7810 */ /* 0x000fc60007f7e0ff */
[----:B-----5:R-:W-:Y:S01]  /*1190*/  @!P2 STS [R2+-0x8], R7 ;  /* 0xfffff8070200a388 */ /* 0x020fe20000000800 */
[----:B------:R-:W-:Y:S01]  /*11a0*/  IADD3 R12, P2, R12, 0x200, RZ ;  /* 0x000002000c0c7810 */ /* 0x000fe20007f5e0ff */
[----:B0-----:R-:W-:Y:S02]  /*11b0*/  IMAD.X R5, RZ, RZ, R5, P3 ;  /* 0x000000ffff057224 */ /* 0x001fe400018e0605 */
[----:B---3--:R0:W-:Y:S02]  /*11c0*/  @!P4 STS [R2+-0x4], R9 ;  /* 0xfffffc090200c388 */ /* 0x0081e40000000800 */
[----:B------:R-:W-:Y:S01]  /*11d0*/  IMAD.X R14, RZ, RZ, R14, P2 ;  /* 0x000000ffff0e7224 */ /* 0x000fe200010e060e */
[----:B0-----:R-:W-:Y:S01]  /*11e0*/  IADD3 R2, R2, 0x800, RZ ;  /* 0x0000080002027810 */ /* 0x001fe20007ffe0ff */
[----:B------:R-:W-:Y:S05]  /*11f0*/  @P0 BRA `(.L_x_3) ;  /* 0xfffffdb000000947 */ /* 0x000fea000383ffff */
.L_x_0:
[----:B------:R-:W-:Y:S06]  /*1200*/  BAR.SYNC 0x0 ;  /* 0x0000000000007b1d */ /* 0x000fec0000000000 */
[----:B------:R-:W-:Y:S01]  /*1210*/  ISETP.NE.AND P0, PT, R15, RZ, PT ;  /* 0x000000ff0f00720c */ /* 0x000fe20003f05270 */
[----:B------:R-:W-:-:S12]  /*1220*/  IMAD.MOV.U32 R0, RZ, RZ, -0x800003 ;  /* 0xff7ffffdff007424 */ /* 0x000fd800078e00ff */
[----:B------:R-:W-:Y:S05]  /*1230*/  @!P0 BRA `(.L_x_4) ;  /* 0x000010a000008947 */ /* 0x000fea0003800000 */
[----:B------:R-:W-:Y:S02]  /*1240*/  IMAD.MOV.U32 R0, RZ, RZ, c[0x0][0x170] ;  /* 0x00005c00ff007624 */ /* 0x000fe400078e00ff */
[----:B------:R-:W-:Y:S02]  /*1250*/  IMAD.MOV.U32 R5, RZ, RZ, RZ ;  /* 0x000000ffff057224 */ /* 0x000fe400078e00ff */
[----:B------:R-:W-:Y:S01]  /*1260*/  IMAD.MOV.U32 R6, RZ, RZ, RZ ;  /* 0x000000ffff067224 */ /* 0x000fe200078e00ff */
[----:B------:R-:W-:-:S05]  /*1270*/  IADD3 R0, P0, R0, 0x7f, RZ ;  /* 0x0000007f00007810 */ /* 0x000fca0007f1e0ff */
[----:B------:R-:W-:-:S05]  /*1280*/  IMAD.X R3, RZ, RZ, c[0x0][0x174], P0 ;  /* 0x00005d00ff037624 */ /* 0x000fca00000e06ff */
[--C-:B------:R-:W-:Y:S02]  /*1290*/  SHF.R.S64 R0, R0, 0x7, R3.reuse ;  /* 0x0000000700007819 */ /* 0x100fe40000001003 */
[----:B------:R-:W-:Y:S02]  /*12a0*/  SHF.R.S32.HI R2, RZ, 0x7, R3 ;  /* 0x00000007ff027819 */ /* 0x000fe40000011403 */
[----:B------:R-:W-:-:S04]  /*12b0*/  ISETP.GT.U32.AND P0, PT, R0, 0x1, PT ;  /* 0x000000010000780c */ /* 0x000fc80003f04070 */
[----:B------:R-:W-:-:S04]  /*12c0*/  ISETP.GT.AND.EX P0, PT, R2, RZ, PT, P0 ;  /* 0x000000ff0200720c */ /* 0x000fc80003f04300 */
[----:B------:R-:W-:Y:S02]  /*12d0*/  SEL R4, R0, 0x1, P0 ;  /* 0x0000000100047807 */ /* 0x000fe40000000000 */
[----:B------:R-:W-:Y:S02]  /*12e0*/  SEL R2, R2, RZ, P0 ;  /* 0x000000ff02027207 */ /* 0x000fe40000000000 */
[C---:B------:R-:W-:Y:S02]  /*12f0*/  IADD3 R0, P1, R4.reuse, -0x1, RZ ;  /* 0xffffffff04007810 */ /* 0x040fe40007f3e0ff */
[----:B------:R-:W-:Y:S02]  /*1300*/  LOP3.LUT R3, R4, 0x3, RZ, 0xc0, !PT ;  /* 0x0000000304037812 */ /* 0x000fe400078ec0ff */
[----:B------:R-:W-:Y:S02]  /*1310*/  ISETP.GE.U32.AND P0, PT, R0, 0x3, PT ;  /* 0x000000030000780c */ /* 0x000fe40003f06070 */
[----:B------:R-:W-:-:S04]  /*1320*/  IADD3.X R0, R2, -0x1, RZ, P1, !PT ;  /* 0xffffffff02007810 */ /* 0x000fc80000ffe4ff */
[----:B------:R-:W-:Y:S01]  /*1330*/  ISETP.GE.U32.AND.EX P0, PT, R0, RZ, PT, P0 ;  /* 0x000000ff0000720c */ /* 0x000fe20003f06100 */
[----:B------:R-:W-:-:S12]  /*1340*/  IMAD.MOV.U32 R0, RZ, RZ, -0x800003 ;  /* 0xff7ffffdff007424 */ /* 0x000fd800078e00ff */
[----:B------:R-:W-:Y:S05]  /*1350*/  @!P0 BRA `(.L_x_5) ;  /* 0x00000e3000008947 */ /* 0x000fea0003800000 */
[----:B------:R-:W-:-:S04]  /*1360*/  IADD3 R4, P0, -R3, R4, RZ ;  /* 0x0000000403047210 */ /* 0x000fc80007f1e1ff */
[----:B------:R-:W-:Y:S02]  /*1370*/  IADD3.X R2, R2, -0x1, RZ, P0, !PT ;  /* 0xffffffff02027810 */ /* 0x000fe400007fe4ff */
[----:B------:R-:W-:-:S04]  /*1380*/  ISETP.GT.U32.AND P0, PT, R4, RZ, PT ;  /* 0x000000ff0400720c */ /* 0x000fc80003f04070 */
[----:B------:R-:W-:-:S13]  /*1390*/  ISETP.GT.AND.EX P0, PT, R2, RZ, PT, P0 ;  /* 0x000000ff0200720c */ /* 0x000fda0003f04300 */
[----:B------:R-:W-:Y:S05]  /*13a0*/  @!P0 BRA `(.L_x_6) ;  /* 0x00000bd000008947 */ /* 0x000fea0003800000 */
[----:B------:R-:W-:Y:S02]  /*13b0*/  ISETP.GT.U32.AND P1, PT, R4, 0xc, PT ;  /* 0x0000000c0400780c */ /* 0x000fe40003f24070 */
[----:B------:R-:W-:Y:S02]  /*13c0*/  PLOP3.LUT P0, PT, PT, PT, PT, 0x80, 0x0 ;  /* 0x000000000000781c */ /* 0x000fe40003f0f070 */
[----:B------:R-:W-:-:S13]  /*13d0*/  ISETP.GT.AND.EX P1, PT, R2, RZ, PT, P1 ;  /* 0x000000ff0200720c */ /* 0x000fda0003f24310 */
[----:B------:R-:W-:Y:S05]  /*13e0*/  @!P1 BRA `(.L_x_7) ;  /* 0x0000076000009947 */ /* 0x000fea0003800000 */
[----:B------:R-:W-:-:S02]  /*13f0*/  PLOP3.LUT P0, PT, PT, PT, PT, 0x8, 0x0 ;  /* 0x000000000000781c */ /* 0x000fc40003f0e170 */
.L_x_8:
[C---:B0-----:R-:W-:Y:S01]  /*1400*/  LEA R11, P2, R5.reuse, R8, 0x7 ;  /* 0x00000008050b7211 */ /* 0x041fe200078438ff */
[----:B------:R-:W-:-:S03]  /*1410*/  IMAD R7, R5, 0x80, R8 ;  /* 0x0000008005077824 */ /* 0x000fc600078e0208 */
[----:B------:R-:W-:Y:S02]  /*1420*/  ISETP.GE.U32.AND P1, PT, R11, c[0x0][0x170], PT ;  /* 0x00005c000b007a0c */ /* 0x000fe40003f26070 */
[----:B------:R-:W-:Y:S02]  /*1430*/  LEA.HI.X R12, R5, RZ, R6, 0x7, P2 ;  /* 0x000000ff050c7211 */ /* 0x000fe400010f3c06 */
[----:B------:R-:W-:Y:S02]  /*1440*/  LEA R14, R7, 0x30, 0x2 ;  /* 0x00000030070e7811 */ /* 0x000fe400078e10ff */
[----:B------:R-:W-:Y:S02]  /*1450*/  ISETP.GE.AND.EX P1, PT, R12, c[0x0][0x174], PT, P1 ;  /* 0x00005d000c007a0c */ /* 0x000fe40003f26310 */
[C---:B------:R-:W-:Y:S02]  /*1460*/  IADD3 R10, P4, R11.reuse, 0x80, RZ ;  /* 0x000000800b0a7810 */ /* 0x040fe40007f9e0ff */
[----:B------:R-:W-:-:S02]  /*1470*/  IADD3 R9, P2, R11, 0x100, RZ ;  /* 0x000001000b097810 */ /* 0x000fc40007f5e0ff */
[----:B------:R-:W-:Y:S01]  /*1480*/  ISETP.GE.U32.AND P3, PT, R10, c[0x0][0x170], PT ;  /* 0x00005c000a007a0c */ /* 0x000fe20003f66070 */
[----:B------:R-:W-:Y:S01]  /*1490*/  IMAD.X R10, RZ, RZ, R12, P4 ;  /* 0x000000ffff0a7224 */ /* 0x000fe200020e060c */
[----:B------:R-:W-:Y:S02]  /*14a0*/  ISETP.GE.U32.AND P5, PT, R9, c[0x0][0x170], PT ;  /* 0x00005c0009007a0c */ /* 0x000fe40003fa6070 */
[----:B------:R-:W-:Y:S02]  /*14b0*/  IADD3 R9, P4, R5, 0x4, RZ ;  /* 0x0000000405097810 */ /* 0x000fe40007f9e0ff */
[----:B------:R-:W-:Y:S01]  /*14c0*/  ISETP.GE.AND.EX P3, PT, R10, c[0x0][0x174], PT, P3 ;  /* 0x00005d000a007a0c */ /* 0x000fe20003f66330 */
[----:B------:R-:W0:Y:S02]  /*14d0*/  @!P1 LDS R7, [R14] ;  /* 0x000000000e079984 */ /* 0x000e240000000800 */
[----:B------:R-:W-:Y:S01]  /*14e0*/  IMAD.X R10, RZ, RZ, R6, P4 ;  /* 0x000000ffff0a7224 */ /* 0x000fe200020e0606 */
[----:B0-----:R-:W-:-:S02]  /*14f0*/  @!P1 FMNMX R0, R0, R7, !PT ;  /* 0x0000000700009209 */ /* 0x001fc40007800000 */
[----:B------:R-:W-:Y:S01]  /*1500*/  IADD3 R7, P1, R11, 0x180, RZ ;  /* 0x000001800b077810 */ /* 0x000fe20007f3e0ff */
[----:B------:R-:W-:-:S03]  /*1510*/  IMAD.X R11, RZ, RZ, R12, P2 ;  /* 0x000000ffff0b7224 */ /* 0x000fc600010e060c */
[----:B------:R-:W-:Y:S01]  /*1520*/  ISETP.GE.U32.AND P2, PT, R7, c[0x0][0x170], PT ;  /* 0x00005c0007007a0c */ /* 0x000fe20003f46070 */
[----:B------:R-:W-:Y:S01]  /*1530*/  IMAD.X R7, RZ, RZ, R12, P1 ;  /* 0x000000ffff077224 */ /* 0x000fe200008e060c */
[----:B------:R-:W-:Y:S02]  /*1540*/  LEA R12, P1, R9, R8, 0x7 ;  /* 0x00000008090c7211 */ /* 0x000fe400078238ff */
[----:B------:R-:W-:Y:S02]  /*1550*/  ISETP.GE.AND.EX P5, PT, R11, c[0x0][0x174], PT, P5 ;  /* 0x00005d000b007a0c */ /* 0x000fe40003fa6350 */
[----:B------:R-:W-:Y:S02]  /*1560*/  LEA.HI.X R16, R9, RZ, R10, 0x7, P1 ;  /* 0x000000ff09107211 */ /* 0x000fe400008f3c0a */
[----:B------:R-:W-:Y:S02]  /*1570*/  ISETP.GE.AND.EX P2, PT, R7, c[0x0][0x174], PT, P2 ;  /* 0x00005d0007007a0c */ /* 0x000fe40003f46320 */
[C---:B------:R-:W-:Y:S01]  /*1580*/  ISETP.GE.U32.AND P4, PT, R12.reuse, c[0x0][0x170], PT ;  /* 0x00005c000c007a0c */ /* 0x040fe20003f86070 */
[----:B------:R-:W0:Y:S01]  /*1590*/  @!P3 LDS R7, [R14+0x200] ;  /* 0x000200000e07b984 */ /* 0x000e220000000800 */
[----:B------:R-:W-:-:S02]  /*15a0*/  IADD3 R10, P1, R12, 0x80, RZ ;  /* 0x000000800c0a7810 */ /* 0x000fc40007f3e0ff */
[----:B------:R-:W-:-:S03]  /*15b0*/  ISETP.GE.AND.EX P4, PT, R16, c[0x0][0x174], PT, P4 ;  /* 0x00005d0010007a0c */ /* 0x000fc60003f86340 */
[----:B------:R-:W-:Y:S01]  /*15c0*/  IMAD.X R11, RZ, RZ, R16, P1 ;  /* 0x000000ffff0b7224 */ /* 0x000fe200008e0610 */
[----:B------:R-:W-:Y:S01]  /*15d0*/  ISETP.GE.U32.AND P1, PT, R10, c[0x0][0x170], PT ;  /* 0x00005c000a007a0c */ /* 0x000fe20003f26070 */
[----:B------:R-:W-:Y:S02]  /*15e0*/  IMAD R10, R9, 0x80, R8 ;  /* 0x00000080090a7824 */ /* 0x000fe400078e0208 */
[----:B------:R-:W1:Y:S01]  /*15f0*/  @!P5 LDS R9, [R14+0x400] ;  /* 0x000400000e09d984 */ /* 0x000e620000000800 */
[----:B------:R-:W-:Y:S02]  /*1600*/  ISETP.GE.AND.EX P1, PT, R11, c[0x0][0x174], PT, P1 ;  /* 0x00005d000b007a0c */ /* 0x000fe40003f26310 */
[----:B------:R-:W-:Y:S01]  /*1610*/  LEA R18, R10, 0x30, 0x2 ;  /* 0x000000300a127811 */ /* 0x000fe200078e10ff */
[----:B------:R-:W2:Y:S04]  /*1620*/  @!P2 LDS R11, [R14+0x600] ;  /* 0x000600000e0ba984 */ /* 0x000ea80000000800 */
[----:B------:R-:W3:Y:S06]  /*1630*/  @!P4 LDS R13, [R18] ;  /* 0x00000000120dc984 */ /* 0x000eec0000000800 */
[----:B------:R-:W4:Y:S01]  /*1640*/  @!P1 LDS R17, [R18+0x200] ;  /* 0x0002000012119984 */ /* 0x000f220000000800 */
[----:B0-----:R-:W-:-:S04]  /*1650*/  @!P3 FMNMX R0, R0, R7, !PT ;  /* 0x000000070000b209 */ /* 0x001fc80007800000 */
[----:B-1----:R-:W-:Y:S02]  /*1660*/  @!P5 FMNMX R0, R0, R9, !PT ;  /* 0x000000090000d209 */ /* 0x002fe40007800000 */
[----:B------:R-:W-:Y:S02]  /*1670*/  IADD3 R7, P5, R12, 0x100, RZ ;  /* 0x000001000c077810 */ /* 0x000fe40007fbe0ff */
[----:B--2---:R-:W-:Y:S02]  /*1680*/  @!P2 FMNMX R0, R0, R11, !PT ;  /* 0x0000000b0000a209 */ /* 0x004fe40007800000 */
[----:B------:R-:W-:Y:S01]  /*1690*/  ISETP.GE.U32.AND P3, PT, R7, c[0x0][0x170], PT ;  /* 0x00005c0007007a0c */ /* 0x000fe20003f66070 */
[----:B------:R-:W-:Y:S01]  /*16a0*/  IMAD.X R10, RZ, RZ, R16, P5 ;  /* 0x000000ffff0a7224 */ /* 0x000fe200028e0610 */
[----:B------:R-:W-:Y:S02]  /*16b0*/  IADD3 R7, P2, R12, 0x180, RZ ;  /* 0x000001800c077810 */ /* 0x000fe40007f5e0ff */
[----:B---3--:R-:W-:-:S02]  /*16c0*/  @!P4 FMNMX R0, R0, R13, !PT ;  /* 0x0000000d0000c209 */ /* 0x008fc40007800000 */
[----:B------:R-:W-:Y:S02]  /*16d0*/  IADD3 R9, P4, R5, 0x8, RZ ;  /* 0x0000000805097810 */ /* 0x000fe40007f9e0ff */
[----:B------:R-:W-:Y:S01]  /*16e0*/  ISETP.GE.U32.AND P5, PT, R7, c[0x0][0x170], PT ;  /* 0x00005c0007007a0c */ /* 0x000fe20003fa6070 */
[----:B------:R-:W-:Y:S01]  /*16f0*/  IMAD.X R7, RZ, RZ, R16, P2 ;  /* 0x000000ffff077224 */ /* 0x000fe200010e0610 */
[----:B------:R-:W-:Y:S01]  /*1700*/  ISETP.GE.AND.EX P3, PT, R10, c[0x0][0x174], PT, P3 ;  /* 0x00005d000a007a0c */ /* 0x000fe20003f66330 */
[----:B------:R-:W-:Y:S01]  /*1710*/  IMAD.X R10, RZ, RZ, R6, P4 ;  /* 0x000000ffff0a7224 */ /* 0x000fe200020e0606 */
[----:B------:R-:W-:Y:S02]  /*1720*/  LEA R12, P2, R9, R8, 0x7 ;  /* 0x00000008090c7211 */ /* 0x000fe400078438ff */
[----:B------:R-:W-:Y:S02]  /*1730*/  ISETP.GE.AND.EX P5, PT, R7, c[0x0][0x174], PT, P5 ;  /* 0x00005d0007007a0c */ /* 0x000fe40003fa6350 */
[----:B----4-:R-:W-:-:S02]  /*1740*/  @!P1 FMNMX R0, R0, R17, !PT ;  /* 0x0000001100009209 */ /* 0x010fc40007800000 */
[C---:B------:R-:W-:Y:S02]  /*1750*/  IADD3 R7, P1, R12.reuse, 0x80, RZ ;  /* 0x000000800c077810 */ /* 0x040fe40007f3e0ff */
[C---:B------:R-:W-:Y:S01]  /*1760*/  LEA.HI.X R14, R9.reuse, RZ, R10, 0x7, P2 ;  /* 0x000000ff090e7211 */ /* 0x040fe200010f3c0a */
[----:B------:R-:W-:Y:S01]  /*1770*/  IMAD R9, R9, 0x80, R8 ;  /* 0x0000008009097824 */ /* 0x000fe200078e0208 */
[C---:B------:R-:W-:Y:S02]  /*1780*/  ISETP.GE.U32.AND P4, PT, R12.reuse, c[0x0][0x170], PT ;  /* 0x00005c000c007a0c */ /* 0x040fe40003f86070 */
[----:B------:R-:W-:Y:S01]  /*1790*/  ISETP.GE.U32.AND P2, PT, R7, c[0x0][0x170], PT ;  /* 0x00005c0007007a0c */ /* 0x000fe20003f46070 */
[----:B------:R-:W-:Y:S01]  /*17a0*/  IMAD.X R7, RZ, RZ, R14, P1 ;  /* 0x000000ffff077224 */ /* 0x000fe200008e060e */
[----:B------:R-:W-:Y:S02]  /*17b0*/  IADD3 R11, P1, R12, 0x100, RZ ;  /* 0x000001000c0b7810 */ /* 0x000fe40007f3e0ff */
[----:B------:R-:W-:-:S02]  /*17c0*/  ISETP.GE.AND.EX P4, PT, R14, c[0x0][0x174], PT, P4 ;  /* 0x00005d000e007a0c */ /* 0x000fc40003f86340 */
[----:B------:R-:W-:Y:S01]  /*17d0*/  ISETP.GE.AND.EX P2, PT, R7, c[0x0][0x174], PT, P2 ;  /* 0x00005d0007007a0c */ /* 0x000fe20003f46320 */
[----:B------:R-:W-:Y:S01]  /*17e0*/  IMAD.X R10, RZ, RZ, R14, P1 ;  /* 0x000000ffff0a7224 */ /* 0x000fe200008e060e */
[----:B------:R-:W0:Y:S01]  /*17f0*/  @!P3 LDS R7, [R18+0x400] ;  /* 0x000400001207b984 */ /* 0x000e220000000800 */
[----:B------:R-:W-:Y:S02]  /*1800*/  ISETP.GE.U32.AND P1, PT, R11, c[0x0][0x170], PT ;  /* 0x00005c000b007a0c */ /* 0x000fe40003f26070 */
[----:B------:R-:W-:Y:S02]  /*1810*/  LEA R16, R9, 0x30, 0x2 ;  /* 0x0000003009107811 */ /* 0x000fe400078e10ff */
[----:B------:R-:W1:Y:S01]  /*1820*/  @!P5 LDS R9, [R18+0x600] ;  /* 0x000600001209d984 */ /* 0x000e620000000800 */
[----:B------:R-:W-:-:S03]  /*1830*/  ISETP.GE.AND.EX P1, PT, R10, c[0x0][0x174], PT, P1 ;  /* 0x00005d000a007a0c */ /* 0x000fc60003f26310 */
[----:B------:R-:W2:Y:S04]  /*1840*/  @!P4 LDS R11, [R16] ;  /* 0x00000000100bc984 */ /* 0x000ea80000000800 */
[----:B------:R-:W3:Y:S06]  /*1850*/  @!P2 LDS R13, [R16+0x200] ;  /* 0x00020000100da984 */ /* 0x000eec0000000800 */
[----:B------:R-:W4:Y:S01]  /*1860*/  @!P1 LDS R17, [R16+0x400] ;  /* 0x0004000010119984 */ /* 0x000f220000000800 */
[----:B0-----:R-:W-:-:S02]  /*1870*/  @!P3 FMNMX R0, R0, R7, !PT ;  /* 0x000000070000b209 */ /* 0x001fc40007800000 */
[----:B------:R-:W-:Y:S02]  /*1880*/  IADD3 R19, P3, R5, 0xc, RZ ;  /* 0x0000000c05137810 */ /* 0x000fe40007f7e0ff */
[----:B-1----:R-:W-:Y:S02]  /*1890*/  @!P5 FMNMX R0, R0, R9, !PT ;  /* 0x000000090000d209 */ /* 0x002fe40007800000 */
[----:B------:R-:W-:Y:S01]  /*18a0*/  IADD3 R9, P5, R12, 0x180, RZ ;  /* 0x000001800c097810 */ /* 0x000fe20007fbe0ff */
[----:B------:R-:W-:Y:S01]  /*18b0*/  IMAD.X R10, RZ, RZ, R6, P3 ;  /* 0x000000ffff0a7224 */ /* 0x000fe200018e0606 */
[----:B--2---:R-:W-:Y:S02]  /*18c0*/  @!P4 FMNMX R0, R0, R11, !PT ;  /* 0x0000000b0000c209 */ /* 0x004fe40007800000 */
[----:B------:R-:W-:Y:S01]  /*18d0*/  LEA R20, P4, R19, R8, 0x7 ;  /* 0x0000000813147211 */ /* 0x000fe200078838ff */
[----:B------:R-:W-:Y:S01]  /*18e0*/  IMAD.X R11, RZ, RZ, R14, P5 ;  /* 0x000000ffff0b7224 */ /* 0x000fe200028e060e */
[----:B---3--:R-:W-:-:S02]  /*18f0*/  @!P2 FMNMX R0, R0, R13, !PT ;  /* 0x0000000d0000a209 */ /* 0x008fc40007800000 */
[----:B------:R-:W-:Y:S02]  /*1900*/  IADD3 R7, P2, R20, 0x80, RZ ;  /* 0x0000008014077810 */ /* 0x000fe40007f5e0ff */
[----:B------:R-:W-:Y:S02]  /*1910*/  ISETP.GE.U32.AND P5, PT, R9, c[0x0][0x170], PT ;  /* 0x00005c0009007a0c */ /* 0x000fe40003fa6070 */
[----:B------:R-:W-:Y:S02]  /*1920*/  ISETP.GE.U32.AND P3, PT, R7, c[0x0][0x170], PT ;  /* 0x00005c0007007a0c */ /* 0x000fe40003f66070 */
[----:B------:R-:W-:Y:S02]  /*1930*/  LEA.HI.X R10, R19, RZ, R10, 0x7, P4 ;  /* 0x000000ff130a7211 */ /* 0x000fe400020f3c0a */
[----:B----4-:R-:W-:Y:S02]  /*1940*/  @!P1 FMNMX R0, R0, R17, !PT ;  /* 0x0000001100009209 */ /* 0x010fe40007800000 */
[----:B------:R-:W-:Y:S01]  /*1950*/  ISETP.GE.AND.EX P5, PT, R11, c[0x0][0x174], PT, P5 ;  /* 0x00005d000b007a0c */ /* 0x000fe20003fa6350 */
[----:B------:R-:W-:Y:S01]  /*1960*/  IMAD.X R12, RZ, RZ, R10, P2 ;  /* 0x000000ffff0c7224 */ /* 0x000fe200010e060a */
[----:B------:R-:W-:-:S02]  /*1970*/  ISETP.GE.U32.AND P1, PT, R20, c[0x0][0x170], PT ;  /* 0x00005c0014007a0c */ /* 0x000fc40003f26070 */
[----:B------:R-:W-:Y:S02]  /*1980*/  IADD3 R7, P4, R20, 0x100, RZ ;  /* 0x0000010014077810 */ /* 0x000fe40007f9e0ff */
[----:B------:R-:W-:Y:S02]  /*1990*/  ISETP.GE.AND.EX P1, PT, R10, c[0x0][0x174], PT, P1 ;  /* 0x00005d000a007a0c */ /* 0x000fe40003f26310 */
[----:B------:R-:W-:Y:S01]  /*19a0*/  IADD3 R9, P2, R20, 0x180, RZ ;  /* 0x0000018014097810 */ /* 0x000fe20007f5e0ff */
[----:B------:R-:W-:Y:S01]  /*19b0*/  IMAD.X R11, RZ, RZ, R10, P4 ;  /* 0x000000ffff0b7224 */ /* 0x000fe200020e060a */
[----:B------:R-:W-:Y:S01]  /*19c0*/  ISETP.GE.U32.AND P4, PT, R7, c[0x0][0x170], PT ;  /* 0x00005c0007007a0c */ /* 0x000fe20003f86070 */
[----:B------:R-:W-:Y:S01]  /*19d0*/  IMAD R7, R19, 0x80, R8 ;  /* 0x0000008013077824 */ /* 0x000fe200078e0208 */
[----:B------:R-:W-:Y:S01]  /*19e0*/  ISETP.GE.AND.EX P3, PT, R12, c[0x0][0x174], PT, P3 ;  /* 0x00005d000c007a0c */ /* 0x000fe20003f66330 */
[----:B------:R-:W-:Y:S01]  /*19f0*/  IMAD.X R10, RZ, RZ, R10, P2 ;  /* 0x000000ffff0a7224 */ /* 0x000fe200010e060a */
[----:B------:R-:W-:-:S02]  /*1a00*/  ISETP.GE.U32.AND P2, PT, R9, c[0x0][0x170], PT ;  /* 0x00005c0009007a0c */ /* 0x000fc40003f46070 */
[----:B------:R-:W-:Y:S02]  /*1a10*/  LEA R12, R7, 0x30, 0x2 ;  /* 0x00000030070c7811 */ /* 0x000fe400078e10ff */
[----:B------:R-:W0:Y:S01]  /*1a20*/  @!P5 LDS R7, [R16+0x600] ;  /* 0x000600001007d984 */ /* 0x000e220000000800 */
[----:B------:R-:W-:Y:S02]  /*1a30*/  ISETP.GE.AND.EX P4, PT, R11, c[0x0][0x174], PT, P4 ;  /* 0x00005d000b007a0c */ /* 0x000fe40003f86340 */
[----:B------:R-:W-:Y:S01]  /*1a40*/  ISETP.GE.AND.EX P2, PT, R10, c[0x0][0x174], PT, P2 ;  /* 0x00005d000a007a0c */ /* 0x000fe20003f46320 */
[----:B------:R-:W1:Y:S04]  /*1a50*/  @!P1 LDS R9, [R12] ;  /* 0x000000000c099984 */ /* 0x000e680000000800 */
[----:B------:R-:W2:Y:S06]  /*1a60*/  @!P3 LDS R11, [R12+0x200] ;  /* 0x000200000c0bb984 */ /* 0x000eac0000000800 */
[----:B------:R-:W3:Y:S04]  /*1a70*/  @!P4 LDS R13, [R12+0x400] ;  /* 0x000400000c0dc984 */ /* 0x000ee80000000800 */
[----:B------:R-:W4:Y:S01]  /*1a80*/  @!P2 LDS R17, [R12+0x600] ;  /* 0x000600000c11a984 */ /* 0x000f220000000800 */
[----:B0-----:R-:W-:-:S02]  /*1a90*/  @!P5 FMNMX R0, R0, R7, !PT ;  /* 0x000000070000d209 */ /* 0x001fc40007800000 */
[----:B------:R-:W-:Y:S02]  /*1aa0*/  IADD3 R4, P5, R4, -0x10, RZ ;  /* 0xfffffff004047810 */ /* 0x000fe40007fbe0ff */
[----:B-1----:R-:W-:Y:S02]  /*1ab0*/  @!P1 FMNMX R0, R0, R9, !PT ;  /* 0x0000000900009209 */ /* 0x002fe40007800000 */
[----:B------:R-:W-:Y:S02]  /*1ac0*/  IADD3.X R2, R2, -0x1, RZ, P5, !PT ;  /* 0xffffffff02027810 */ /* 0x000fe40002ffe4ff */
[----:B------:R-:W-:Y:S02]  /*1ad0*/  ISETP.GT.U32.AND P1, PT, R4, 0xc, PT ;  /* 0x0000000c0400780c */ /* 0x000fe40003f24070 */
[----:B--2---:R-:W-:Y:S02]  /*1ae0*/  @!P3 FMNMX R0, R0, R11, !PT ;  /* 0x0000000b0000b209 */ /* 0x004fe40007800000 */
[----:B------:R-:W-:-:S02]  /*1af0*/  ISETP.GT.AND.EX P1, PT, R2, RZ, PT, P1 ;  /* 0x000000ff0200720c */ /* 0x000fc40003f24310 */
[----:B------:R-:W-:Y:S02]  /*1b00*/  IADD3 R5, P3, R5, 0x10, RZ ;  /* 0x0000001005057810 */ /* 0x000fe40007f7e0ff */
[----:B---3--:R-:W-:-:S03]  /*1b10*/  @!P4 FMNMX R0, R0, R13, !PT ;  /* 0x0000000d0000c209 */ /* 0x008fc60007800000 */
[----:B------:R-:W-:Y:S01]  /*1b20*/  IMAD.X R6, RZ, RZ, R6, P3 ;  /* 0x000000ffff067224 */ /* 0x000fe200018e0606 */
[----:B----4-:R-:W-:-:S05]  /*1b30*/  @!P2 FMNMX R0, R0, R17, !PT ;  /* 0x000000110000a209 */ /* 0x010fca0007800000 */
[----:B------:R-:W-:Y:S05]  /*1b40*/  @P1 BRA `(.L_x_8) ;  /* 0xfffff8b000001947 */ /* 0x000fea000383ffff */
.L_x_7:
[----:B------:R-:W-:-:S04]  /*1b50*/  ISETP.GT.U32.AND P1, PT, R4, 0x4, PT ;  /* 0x000000040400780c */ /* 0x000fc80003f24070 */
[----:B------:R-:W-:-:S13]  /*1b60*/  ISETP.GT.AND.EX P1, PT, R2, RZ, PT, P1 ;  /* 0x000000ff0200720c */ /* 0x000fda0003f24310 */
[----:B------:R-:W-:Y:S05]  /*1b70*/  @!P1 BRA `(.L_x_9) ;  /* 0x000003d000009947 */ /* 0x000fea0003800000 */
[C---:B0-----:R-:W-:Y:S01]  /*1b80*/  LEA R11, P0, R5.reuse, R8, 0x7 ;  /* 0x00000008050b7211 */ /* 0x041fe200078038ff */
[C---:B------:R-:W-:Y:S01]  /*1b90*/  IMAD R7, R5.reuse, 0x80, R8 ;  /* 0x0000008005077824 */ /* 0x040fe200078e0208 */
[----:B------:R-:W-:Y:S02]  /*1ba0*/  IADD3 R19, P2, R5, 0x4, RZ ;  /* 0x0000000405137810 */ /* 0x000fe40007f5e0ff */
[----:B------:R-:W-:Y:S02]  /*1bb0*/  ISETP.GE.U32.AND P5, PT, R11, c[0x0][0x170], PT ;  /* 0x00005c000b007a0c */ /* 0x000fe40003fa6070 */
[----:B------:R-:W-:Y:S02]  /*1bc0*/  LEA.HI.X R12, R5, RZ, R6, 0x7, P0 ;  /* 0x000000ff050c7211 */ /* 0x000fe400000f3c06 */
[----:B------:R-:W-:Y:S02]  /*1bd0*/  IADD3 R9, P0, R11, 0x80, RZ ;  /* 0x000000800b097810 */ /* 0x000fe40007f1e0ff */
[----:B------:R-:W-:-:S02]  /*1be0*/  ISETP.GE.AND.EX P5, PT, R12, c[0x0][0x174], PT, P5 ;  /* 0x00005d000c007a0c */ /* 0x000fc40003fa6350 */
[----:B------:R-:W-:Y:S01]  /*1bf0*/  ISETP.GE.U32.AND P1, PT, R9, c[0x0][0x170], PT ;  /* 0x00005c0009007a0c */ /* 0x000fe20003f26070 */
[--C-:B------:R-:W-:Y:S01]  /*1c00*/  IMAD.X R9, RZ, RZ, R12.reuse, P0 ;  /* 0x000000ffff097224 */ /* 0x100fe200000e060c */
[----:B------:R-:W-:Y:S02]  /*1c10*/  LEA R14, R7, 0x30, 0x2 ;  /* 0x00000030070e7811 */ /* 0x000fe400078e10ff */
[----:B------:R-:W-:Y:S02]  /*1c20*/  IADD3 R10, P4, R11, 0x100, RZ ;  /* 0x000001000b0a7810 */ /* 0x000fe40007f9e0ff */
[----:B------:R-:W-:Y:S02]  /*1c30*/  ISETP.GE.AND.EX P1, PT, R9, c[0x0][0x174], PT, P1 ;  /* 0x00005d0009007a0c */ /* 0x000fe40003f26310 */
[----:B------:R-:W-:Y:S02]  /*1c40*/  IADD3 R5, P3, R11, 0x180, RZ ;  /* 0x000001800b057810 */ /* 0x000fe40007f7e0ff */
[----:B------:R-:W-:Y:S01]  /*1c50*/  ISETP.GE.U32.AND P0, PT, R10, c[0x0][0x170], PT ;  /* 0x00005c000a007a0c */ /* 0x000fe20003f06070 */
[----:B------:R-:W0:Y:S01]  /*1c60*/  @!P5 LDS R7, [R14] ;  /* 0x000000000e07d984 */ /* 0x000e220000000800 */
[----:B------:R-:W-:Y:S01]  /*1c70*/  IMAD.X R10, RZ, RZ, R12, P4 ;  /* 0x000000ffff0a7224 */ /* 0x000fe200020e060c */
[----:B------:R-:W-:-:S04]  /*1c80*/  ISETP.GE.U32.AND P4, PT, R5, c[0x0][0x170], PT ;  /* 0x00005c0005007a0c */ /* 0x000fc80003f86070 */
[----:B------:R-:W-:Y:S02]  /*1c90*/  ISETP.GE.AND.EX P0, PT, R10, c[0x0][0x174], PT, P0 ;  /* 0x00005d000a007a0c */ /* 0x000fe40003f06300 */
[----:B------:R-:W1:Y:S01]  /*1ca0*/  @!P1 LDS R9, [R14+0x200] ;  /* 0x000200000e099984 */ /* 0x000e620000000800 */
[----:B0-----:R-:W-:Y:S01]  /*1cb0*/  @!P5 FMNMX R0, R0, R7, !PT ;  /* 0x000000070000d209 */ /* 0x001fe20007800000 */
[----:B------:R-:W-:Y:S01]  /*1cc0*/  IMAD.X R7, RZ, RZ, R12, P3 ;  /* 0x000000ffff077224 */ /* 0x000fe200018e060c */
[----:B------:R-:W-:Y:S01]  /*1cd0*/  LEA R11, P5, R19, R8, 0x7 ;  /* 0x00000008130b7211 */ /* 0x000fe200078a38ff */
[----:B------:R-:W-:-:S03]  /*1ce0*/  IMAD.X R12, RZ, RZ, R6, P2 ;  /* 0x000000ffff0c7224 */ /* 0x000fc600010e0606 */
[----:B------:R-:W-:Y:S02]  /*1cf0*/  IADD3 R5, P3, R11, 0x80, RZ ;  /* 0x000000800b057810 */ /* 0x000fe40007f7e0ff */
[----:B------:R-:W-:Y:S02]  /*1d00*/  LEA.HI.X R10, R19, RZ, R12, 0x7, P5 ;  /* 0x000000ff130a7211 */ /* 0x000fe400028f3c0c */
[----:B------:R-:W-:Y:S02]  /*1d10*/  ISETP.GE.AND.EX P4, PT, R7, c[0x0][0x174], PT, P4 ;  /* 0x00005d0007007a0c */ /* 0x000fe40003f86340 */
[----:B------:R-:W-:Y:S01]  /*1d20*/  ISETP.GE.U32.AND P2, PT, R5, c[0x0][0x170], PT ;  /* 0x00005c0005007a0c */ /* 0x000fe20003f46070 */
[----:B------:R-:W-:Y:S01]  /*1d30*/  IMAD.X R6, RZ, RZ, R10, P3 ;  /* 0x000000ffff067224 */ /* 0x000fe200018e060a */
[----:B-1----:R-:W-:Y:S02]  /*1d40*/  @!P1 FMNMX R0, R0, R9, !PT ;  /* 0x0000000900009209 */ /* 0x002fe40007800000 */
[----:B------:R-:W-:-:S02]  /*1d50*/  ISETP.GE.U32.AND P5, PT, R11, c[0x0][0x170], PT ;  /* 0x00005c000b007a0c */ /* 0x000fc40003fa6070 */
[C---:B------:R-:W-:Y:S02]  /*1d60*/  IADD3 R5, P1, R11.reuse, 0x100, RZ ;  /* 0x000001000b057810 */ /* 0x040fe40007f3e0ff */
[----:B------:R-:W-:Y:S02]  /*1d70*/  ISETP.GE.AND.EX P3, PT, R10, c[0x0][0x174], PT, P5 ;  /* 0x00005d000a007a0c */ /* 0x000fe40003f66350 */
[----:B------:R-:W-:Y:S01]  /*1d80*/  ISETP.GE.AND.EX P2, PT, R6, c[0x0][0x174], PT, P2 ;  /* 0x00005d0006007a0c */ /* 0x000fe20003f46320 */
[----:B------:R-:W-:Y:S01]  /*1d90*/  IMAD.X R7, RZ, RZ, R10, P1 ;  /* 0x000000ffff077224 */ /* 0x000fe200008e060a */
[----:B------:R-:W-:Y:S01]  /*1da0*/  IADD3 R9, P1, R11, 0x180, RZ ;  /* 0x000001800b097810 */ /* 0x000fe20007f3e0ff */
[----:B------:R-:W-:Y:S01]  /*1db0*/  IMAD R6, R19, 0x80, R8 ;  /* 0x0000008013067824 */ /* 0x000fe200078e0208 */
[----:B------:R-:W-:Y:S02]  /*1dc0*/  ISETP.GE.U32.AND P5, PT, R5, c[0x0][0x170], PT ;  /* 0x00005c0005007a0c */ /* 0x000fe40003fa6070 */
[----:B------:R-:W0:Y:S02]  /*1dd0*/  @!P0 LDS R5, [R14+0x400] ;  /* 0x000400000e058984 */ /* 0x000e240000000800 */
[----:B------:R-:W-:Y:S01]  /*1de0*/  LEA R16, R6, 0x30, 0x2 ;  /* 0x0000003006107811 */ /* 0x000fe200078e10ff */
[----:B------:R-:W-:Y:S01]  /*1df0*/  IMAD.X R6, RZ, RZ, R10, P1 ;  /* 0x000000ffff067224 */ /* 0x000fe200008e060a */
[----:B------:R-:W-:-:S02]  /*1e00*/  ISETP.GE.AND.EX P5, PT, R7, c[0x0][0x174], PT, P5 ;  /* 0x00005d0007007a0c */ /* 0x000fc40003fa6350 */
[----:B------:R-:W1:Y:S01]  /*1e10*/  @!P4 LDS R7, [R14+0x600] ;  /* 0x000600000e07c984 */ /* 0x000e620000000800 */
[----:B------:R-:W-:-:S03]  /*1e20*/  ISETP.GE.U32.AND P1, PT, R9, c[0x0][0x170], PT ;  /* 0x00005c0009007a0c */ /* 0x000fc60003f26070 */
[----:B------:R-:W2:Y:S01]  /*1e30*/  @!P3 LDS R9, [R16] ;  /* 0x000000001009b984 */ /* 0x000ea20000000800 */
[----:B------:R-:W-:-:S03]  /*1e40*/  ISETP.GE.AND.EX P1, PT, R6, c[0x0][0x174], PT, P1 ;  /* 0x00005d0006007a0c */ /* 0x000fc60003f26310 */
[----:B------:R-:W3:Y:S04]  /*1e50*/  @!P2 LDS R11, [R16+0x200] ;  /* 0x00020000100ba984 */ /* 0x000ee80000000800 */
[----:B------:R-:W4:Y:S06]  /*1e60*/  @!P5 LDS R13, [R16+0x400] ;  /* 0x00040000100dd984 */ /* 0x000f2c0000000800 */
[----:B------:R-:W5:Y:S01]  /*1e70*/  @!P1 LDS R17, [R16+0x600] ;  /* 0x0006000010119984 */ /* 0x000f620000000800 */
[----:B0-----:R-:W-:-:S02]  /*1e80*/  @!P0 FMNMX R0, R0, R5, !PT ;  /* 0x0000000500008209 */ /* 0x001fc40007800000 */
[----:B------:R-:W-:Y:S02]  /*1e90*/  PLOP3.LUT P0, PT, PT, PT, PT, 0x8, 0x0 ;  /* 0x000000000000781c */ /* 0x000fe40003f0e170 */
[----:B-1----:R-:W-:-:S04]  /*1ea0*/  @!P4 FMNMX R0, R0, R7, !PT ;  /* 0x000000070000c209 */ /* 0x002fc80007800000 */
[----:B--2---:R-:W-:Y:S02]  /*1eb0*/  @!P3 FMNMX R0, R0, R9, !PT ;  /* 0x000000090000b209 */ /* 0x004fe40007800000 */
[----:B------:R-:W-:Y:S02]  /*1ec0*/  IADD3 R5, P3, R19, 0x4, RZ ;  /* 0x0000000413057810 */ /* 0x000fe40007f7e0ff */
[----:B---3--:R-:W-:Y:S02]  /*1ed0*/  @!P2 FMNMX R0, R0, R11, !PT ;  /* 0x0000000b0000a209 */ /* 0x008fe40007800000 */
[----:B------:R-:W-:Y:S01]  /*1ee0*/  IADD3 R4, P2, R4, -0x4, RZ ;  /* 0xfffffffc04047810 */ /* 0x000fe20007f5e0ff */
[----:B------:R-:W-:Y:S01]  /*1ef0*/  IMAD.X R6, RZ, RZ, R12, P3 ;  /* 0x000000ffff067224 */ /* 0x000fe200018e060c */
[----:B----4-:R-:W-:Y:S02]  /*1f00*/  @!P5 FMNMX R0, R0, R13, !PT ;  /* 0x0000000d0000d209 */ /* 0x010fe40007800000 */
[----:B------:R-:W-:-:S02]  /*1f10*/  IADD3 R4, P4, R4, -0x4, RZ ;  /* 0xfffffffc04047810 */ /* 0x000fc40007f9e0ff */
[----:B------:R-:W-:Y:S02]  /*1f20*/  IADD3.X R2, R2, -0x1, RZ, P2, !PT ;  /* 0xffffffff02027810 */ /* 0x000fe400017fe4ff */
[----:B-----5:R-:W-:Y:S02]  /*1f30*/  @!P1 FMNMX R0, R0, R17, !PT ;  /* 0x0000001100009209 */ /* 0x020fe40007800000 */
[----:B------:R-:W-:-:S02]  /*1f40*/  IADD3.X R2, R2, -0x1, RZ, P4, !PT ;  /* 0xffffffff02027810 */ /* 0x000fc400027fe4ff */
.L_x_9:
[----:B------:R-:W-:-:S04]  /*1f50*/  ISETP.NE.U32.AND P1, PT, R4, RZ, PT ;  /* 0x000000ff0400720c */ /* 0x000fc80003f25070 */
[----:B------:R-:W-:-:S13]  /*1f60*/  ISETP.NE.OR.EX P0, PT, R2, RZ, P0, P1 ;  /* 0x000000ff0200720c */ /* 0x000fda0000705710 */
[----:B------:R-:W-:Y:S05]  /*1f70*/  @!P0 BRA `(.L_x_5) ;  /* 0x0000021000008947 */ /* 0x000fea0003800000 */
.L_x_6:
[----:B0-----:R-:W-:-:S04]  /*1f80*/  LEA R9, P1, R5, R8, 0x7 ;  /* 0x0000000805097211 */ /* 0x001fc800078238ff */
[----:B------:R-:W-:Y:S02]  /*1f90*/  IADD3 R11, P3, R9, 0x80, RZ ;  /* 0x00000080090b7810 */ /* 0x000fe40007f7e0ff */
[----:B------:R-:W-:Y:S02]  /*1fa0*/  LEA.HI.X R10, R5, RZ, R6, 0x7, P1 ;  /* 0x000000ff050a7211 */ /* 0x000fe400008f3c06 */
[C---:B------:R-:W-:Y:S02]  /*1fb0*/  ISETP.GE.U32.AND P0, PT, R9.reuse, c[0x0][0x170], PT ;  /* 0x00005c0009007a0c */ /* 0x040fe40003f06070 */
[----:B------:R-:W-:Y:S01]  /*1fc0*/  IADD3 R7, P4, R9, 0x100, RZ ;  /* 0x0000010009077810 */ /* 0x000fe20007f9e0ff */
[----:B------:R-:W-:Y:S01]  /*1fd0*/  IMAD.X R12, RZ, RZ, R10, P3 ;  /* 0x000000ffff0c7224 */ /* 0x000fe200018e060a */
[----:B------:R-:W-:Y:S02]  /*1fe0*/  ISETP.GE.AND.EX P0, PT, R10, c[0x0][0x174], PT, P0 ;  /* 0x00005d000a007a0c */ /* 0x000fe40003f06300 */
[----:B------:R-:W-:Y:S01]  /*1ff0*/  ISETP.GE.U32.AND P2, PT, R7, c[0x0][0x170], PT ;  /* 0x00005c0007007a0c */ /* 0x000fe20003f46070 */
[----:B------:R-:W-:Y:S01]  /*2000*/  IMAD R7, R5, 0x80, R8 ;  /* 0x0000008005077824 */ /* 0x000fe200078e0208 */
[----:B------:R-:W-:Y:S01]  /*2010*/  ISETP.GE.U32.AND P1, PT, R11, c[0x0][0x170], PT ;  /* 0x00005c000b007a0c */ /* 0x000fe20003f26070 */
[----:B------:R-:W-:Y:S01]  /*2020*/  IMAD.X R11, RZ, RZ, R10, P4 ;  /* 0x000000ffff0b7224 */ /* 0x000fe200020e060a */
[----:B------:R-:W-:-:S02]  /*2030*/  IADD3 R9, P3, R9, 0x180, RZ ;  /* 0x0000018009097810 */ /* 0x000fc40007f7e0ff */
[----:B------:R-:W-:Y:S02]  /*2040*/  ISETP.GE.AND.EX P1, PT, R12, c[0x0][0x174], PT, P1 ;  /* 0x00005d000c007a0c */ /* 0x000fe40003f26310 */
[----:B------:R-:W-:Y:S01]  /*2050*/  LEA R12, R7, 0x30, 0x2 ;  /* 0x00000030070c7811 */ /* 0x000fe200078e10ff */
[----:B------:R-:W-:Y:S01]  /*2060*/  IMAD.X R7, RZ, RZ, R10, P3 ;  /* 0x000000ffff077224 */ /* 0x000fe200018e060a */
[----:B------:R-:W-:Y:S02]  /*2070*/  ISETP.GE.U32.AND P4, PT, R9, c[0x0][0x170], PT ;  /* 0x00005c0009007a0c */ /* 0x000fe40003f86070 */
[----:B------:R-:W-:Y:S02]  /*2080*/  ISETP.GE.AND.EX P2, PT, R11, c[0x0][0x174], PT, P2 ;  /* 0x00005d000b007a0c */ /* 0x000fe40003f46320 */
[----:B------:R-:W-:Y:S02]  /*2090*/  ISETP.GE.AND.EX P3, PT, R7, c[0x0][0x174], PT, P4 ;  /* 0x00005d0007007a0c */ /* 0x000fe40003f66340 */
[----:B------:R-:W0:Y:S01]  /*20a0*/  @!P0 LDS R7, [R12] ;  /* 0x000000000c078984 */ /* 0x000e220000000800 */
[----:B------:R-:W-:-:S03]  /*20b0*/  IADD3 R4, P4, R4, -0x4, RZ ;  /* 0xfffffffc04047810 */ /* 0x000fc60007f9e0ff */
[----:B------:R-:W1:Y:S01]  /*20c0*/  @!P1 LDS R9, [R12+0x200] ;  /* 0x000200000c099984 */ /* 0x000e620000000800 */
[----:B------:R-:W-:-:S04]  /*20d0*/  IADD3.X R2, R2, -0x1, RZ, P4, !PT ;  /* 0xffffffff02027810 */ /* 0x000fc800027fe4ff */
[----:B------:R-:W2:Y:S04]  /*20e0*/  @!P2 LDS R11, [R12+0x400] ;  /* 0x000400000c0ba984 */ /* 0x000ea80000000800 */
[----:B------:R-:W3:Y:S01]  /*20f0*/  @!P3 LDS R13, [R12+0x600] ;  /* 0x000600000c0db984 */ /* 0x000ee20000000800 */
[----:B0-----:R-:W-:Y:S02]  /*2100*/  @!P0 FMNMX R0, R0, R7, !PT ;  /* 0x0000000700008209 */ /* 0x001fe40007800000 */
[----:B------:R-:W-:Y:S02]  /*2110*/  ISETP.NE.U32.AND P0, PT, R4, RZ, PT ;  /* 0x000000ff0400720c */ /* 0x000fe40003f05070 */
[----:B-1----:R-:W-:Y:S02]  /*2120*/  @!P1 FMNMX R0, R0, R9, !PT ;  /* 0x0000000900009209 */ /* 0x002fe40007800000 */
[----:B------:R-:W-:-:S02]  /*2130*/  ISETP.NE.AND.EX P0, PT, R2, RZ, PT, P0 ;  /* 0x000000ff0200720c */ /* 0x000fc40003f05300 */
[----:B------:R-:W-:Y:S02]  /*2140*/  IADD3 R5, P1, R5, 0x4, RZ ;  /* 0x0000000405057810 */ /* 0x000fe40007f3e0ff */
[----:B--2---:R-:W-:-:S03]  /*2150*/  @!P2 FMNMX R0, R0, R11, !PT ;  /* 0x0000000b0000a209 */ /* 0x004fc60007800000 */
[----:B------:R-:W-:Y:S01]  /*2160*/  IMAD.X R6, RZ, RZ, R6, P1 ;  /* 0x000000ffff067224 */ /* 0x000fe200008e0606 */
[----:B---3--:R-:W-:-:S05]  /*2170*/  @!P3 FMNMX R0, R0, R13, !PT ;  /* 0x0000000d0000b209 */ /* 0x008fca0007800000 */
[----:B------:R-:W-:Y:S05]  /*2180*/  @P0 BRA `(.L_x_6) ;  /* 0xfffffdf000000947 */ /* 0x000fea000383ffff */
.L_x_5:
[----:B------:R-:W-:-:S04]  /*2190*/  ISETP.NE.U32.AND P0, PT, R3, RZ, PT ;  /* 0x000000ff0300720c */ /* 0x000fc80003f05070 */
[----:B------:R-:W-:-:S13]  /*21a0*/  ISETP.NE.AND.EX P0, PT, RZ, RZ, PT, P0 ;  /* 0x000000ffff00720c */ /* 0x000fda0003f05300 */
[----:B------:R-:W-:Y:S05]  /*21b0*/  @!P0 BRA `(.L_x_4) ;  /* 0x0000012000008947 */ /* 0x000fea0003800000 */
[----:B------:R-:W-:Y:S01]  /*21c0*/  IADD3 R4, P1, RZ, -R3, RZ ;  /* 0x80000003ff047210 */ /* 0x000fe20007f3e0ff */
[C---:B0-----:R-:W-:Y:S01]  /*21d0*/  IMAD R2, R5.reuse, 0x80, R8 ;  /* 0x0000008005027824 */ /* 0x041fe200078e0208 */
[----:B------:R-:W-:-:S04]  /*21e0*/  LEA R7, P0, R5, R8, 0x7 ;  /* 0x0000000805077211 */ /* 0x000fc800078038ff */
[----:B------:R-:W-:Y:S01]  /*21f0*/  LEA.HI.X R6, R5, RZ, R6, 0x7, P0 ;  /* 0x000000ff05067211 */ /* 0x000fe200000f3c06 */
[----:B------:R-:W-:Y:S01]  /*2200*/  IMAD.X R5, RZ, RZ, -0x1, P1 ;  /* 0xffffffffff057424 */ /* 0x000fe200008e06ff */
[----:B------:R-:W-:-:S02]  /*2210*/  LEA R2, R2, 0x30, 0x2 ;  /* 0x0000003002027811 */ /* 0x000fc400078e10ff */
.L_x_10:
[C---:B------:R-:W-:Y:S02]  /*2220*/  ISETP.GE.U32.AND P0, PT, R7.reuse, c[0x0][0x170], PT ;  /* 0x00005c0007007a0c */ /* 0x040fe40003f06070 */
[----:B------:R-:W-:Y:S02]  /*2230*/  IADD3 R4, P1, R4, 0x1, RZ ;  /* 0x0000000104047810 */ /* 0x000fe40007f3e0ff */
[----:B------:R-:W-:Y:S02]  /*2240*/  ISETP.GE.AND.EX P0, PT, R6, c[0x0][0x174], PT, P0 ;  /* 0x00005d0006007a0c */ /* 0x000fe40003f06300 */
[----:B------:R-:W-:Y:S01]  /*2250*/  IADD3 R7, P2, R7, 0x80, RZ ;  /* 0x0000008007077810 */ /* 0x000fe20007f5e0ff */
[----:B------:R-:W-:Y:S01]  /*2260*/  IMAD.X R5, RZ, RZ, R5, P1 ;  /* 0x000000ffff057224 */ /* 0x000fe200008e0605 */
[----:B------:R-:W-:-:S03]  /*2270*/  ISETP.NE.U32.AND P1, PT, R4, RZ, PT ;  /* 0x000000ff0400720c */ /* 0x000fc60003f25070 */
[----:B------:R-:W-:Y:S01]  /*2280*/  IMAD.X R6, RZ, RZ, R6, P2 ;  /* 0x000000ffff067224 */ /* 0x000fe200010e0606 */
[----:B------:R-:W-:-:S05]  /*2290*/  ISETP.NE.AND.EX P1, PT, R5, RZ, PT, P1 ;  /* 0x000000ff0500720c */ /* 0x000fca0003f25310 */
[----:B------:R0:W1:Y:S02]  /*22a0*/  @!P0 LDS R3, [R2] ;  /* 0x0000000002038984 */ /* 0x0000640000000800 */
[----:B0-----:R-:W-:Y:S02]  /*22b0*/  IADD3 R2, R2, 0x200, RZ ;  /* 0x0000020002027810 */ /* 0x001fe40007ffe0ff */
[----:B-1----:R-:W-:-:S04]  /*22c0*/  @!P0 FMNMX R0, R0, R3, !PT ;  /* 0x0000000300008209 */ /* 0x002fc80007800000 */
[----:B------:R-:W-:Y:S05]  /*22d0*/  @P1 BRA `(.L_x_10) ;  /* 0xffffff4000001947 */ /* 0x000fea000383ffff */
.L_x_4:
[----:B------:R-:W1:Y:S01]  /*22e0*/  SHFL.DOWN PT, R3, R0, 0x10, 0x1f ;  /* 0x0a001f0000037f89 */ /* 0x000e6200000e0000 */
[C---:B0-----:R-:W-:Y:S02]  /*22f0*/  LOP3.LUT P3, RZ, R8.reuse, 0x1f, RZ, 0xc0, !PT ;  /* 0x0000001f08ff7812 */ /* 0x041fe4000786c0ff */
[C---:B------:R-:W-:Y:S02]  /*2300*/  ISETP.GT.U32.AND P4, PT, R8.reuse, 0x3, PT ;  /* 0x000000030800780c */ /* 0x040fe40003f84070 */
[----:B------:R-:W-:Y:S02]  /*2310*/  ISETP.NE.AND P5, PT, R8, RZ, PT ;  /* 0x000000ff0800720c */ /* 0x000fe40003fa5270 */
[----:B------:R-:W-:-:S07]  /*2320*/  ISETP.NE.AND P0, PT, R15, RZ, PT ;  /* 0x000000ff0f00720c */ /* 0x000fce0003f05270 */
[----:B------:R-:W-:-:S04]  /*2330*/  @!P3 SHF.R.U32.HI R6, RZ, 0x3, R8 ;  /* 0x00000003ff06b819 */ /* 0x000fc80000011608 */
[----:B------:R-:W-:Y:S02]  /*2340*/  @!P3 LOP3.LUT R6, R6, 0x1ffffffc, RZ, 0xc0, !PT ;  /* 0x1ffffffc0606b812 */ /* 0x000fe400078ec0ff */
[----:B-1----:R-:W-:-:S05]  /*2350*/  FMNMX R3, R3, R0, !PT ;  /* 0x0000000003037209 */ /* 0x002fca0007800000 */
[----:B------:R-:W0:Y:S02]  /*2360*/  SHFL.DOWN PT, R2, R3, 0x8, 0x1f ;  /* 0x09001f0003027f89 */ /* 0x000e2400000e0000 */
[----:B0-----:R-:W-:-:S05]  /*2370*/  FMNMX R2, R3, R2, !PT ;  /* 0x0000000203027209 */ /* 0x001fca0007800000 */
[----:B------:R-:W0:Y:S02]  /*2380*/  SHFL.DOWN PT, R5, R2, 0x4, 0x1f ;  /* 0x08801f0002057f89 */ /* 0x000e2400000e0000 */
[----:B0-----:R-:W-:-:S05]  /*2390*/  FMNMX R5, R2, R5, !PT ;  /* 0x0000000502057209 */ /* 0x001fca0007800000 */
[----:B------:R-:W0:Y:S02]  /*23a0*/  SHFL.DOWN PT, R4, R5, 0x2, 0x1f ;  /* 0x08401f0005047f89 */ /* 0x000e2400000e0000 */
[----:B0-----:R-:W-:-:S05]  /*23b0*/  FMNMX R4, R5, R4, !PT ;  /* 0x0000000405047209 */ /* 0x001fca0007800000 */
[----:B------:R-:W0:Y:S02]  /*23c0*/  SHFL.DOWN PT, R7, R4, 0x1, 0x1f ;  /* 0x08201f0004077f89 */ /* 0x000e2400000e0000 */
[----:B0-----:R-:W-:-:S05]  /*23d0*/  FMNMX R7, R4, R7, !PT ;  /* 0x0000000704077209 */ /* 0x001fca0007800000 */
[----:B------:R-:W-:Y:S04]  /*23e0*/  @!P3 STS [R6+0x8], R7 ;  /* 0x000008070600b388 */ /* 0x000fe80000000800 */
[----:B------:R-:W-:Y:S06]  /*23f0*/  BAR.SYNC 0x0 ;  /* 0x0000000000007b1d */ /* 0x000fec0000000000 */
[----:B------:R-:W0:Y:S04]  /*2400*/  @!P4 LDS R9, [R8.X4+0x8] ;  /* 0x000008000809c984 */ /* 0x000e280000004800 */
[----:B0-----:R-:W0:Y:S02]  /*2410*/  SHFL.DOWN PT, R0, R9, 0x2, 0x1f ;  /* 0x08401f0009007f89 */ /* 0x001e2400000e0000 */
[----:B0-----:R-:W-:Y:S01]  /*2420*/  FMNMX R2, R9, R0, !PT ;  /* 0x0000000009027209 */ /* 0x001fe20007800000 */
[----:B------:R-:W-:-:S04]  /*2430*/  IMAD.MOV.U32 R0, RZ, RZ, RZ ;  /* 0x000000ffff007224 */ /* 0x000fc800078e00ff */
[----:B------:R-:W0:Y:S02]  /*2440*/  SHFL.DOWN PT, R3, R2, 0x1, 0x1f ;  /* 0x08201f0002037f89 */ /* 0x000e2400000e0000 */
[----:B0-----:R-:W-:-:S05]  /*2450*/  FMNMX R3, R2, R3, !PT ;  /* 0x0000000302037209 */ /* 0x001fca0007800000 */
[----:B------:R-:W-:Y:S04]  /*2460*/  @!P5 STS [RZ], R3 ;  /* 0x00000003ff00d388 */ /* 0x000fe80000000800 */
[----:B------:R-:W-:Y:S06]  /*2470*/  BAR.SYNC 0x0 ;  /* 0x0000000000007b1d */ /* 0x000fec0000000000 */
[----:B------:R-:W0:Y:S04]  /*2480*/  @!P5 LDS R4, [RZ] ;  /* 0x00000000ff04d984 */ /* 0x000e280000000800 */
[----:B0-----:R-:W-:Y:S04]  /*2490*/  @!P5 STS [0x28], R4 ;  /* 0x00002804ff00d388 */ /* 0x001fe80000000800 */
[----:B------:R-:W-:Y:S06]  /*24a0*/  BAR.SYNC 0x0 ;  /* 0x0000000000007b1d */ /* 0x000fec0000000000 */
[----:B------:R-:W-:Y:S05]  /*24b0*/  @!P0 BRA `(.L_x_11) ;  /* 0x0000078000008947 */ /* 0x000fea0003800000 */
[----:B------:R-:W-:Y:S01]  /*24c0*/  IMAD.MOV.U32 R0, RZ, RZ, c[0x0][0x170] ;  /* 0x00005c00ff007624 */ /* 0x000fe200078e00ff */
[----:B------:R-:W0:Y:S01]  /*24d0*/  LDS R2, [0x28] ;  /* 0x00002800ff027984 */ /* 0x000e220000000800 */
[----:B------:R-:W-:-:S03]  /*24e0*/  IMAD.MOV.U32 R5, RZ, RZ, RZ ;  /* 0x000000ffff057224 */ /* 0x000fc600078e00ff */
[----:B------:R-:W-:-:S05]  /*24f0*/  IADD3 R0, P0, R0, 0x7f, RZ ;  /* 0x0000007f00007810 */ /* 0x000fca0007f1e0ff */
[----:B------:R-:W-:-:S05]  /*2500*/  IMAD.X R3, RZ, RZ, c[0x0][0x174], P0 ;  /* 0x00005d00ff037624 */ /* 0x000fca00000e06ff */
[--C-:B------:R-:W-:Y:S02]  /*2510*/  SHF.R.S64 R0, R0, 0x7, R3.reuse ;  /* 0x0000000700007819 */ /* 0x100fe40000001003 */
[----:B------:R-:W-:Y:S02]  /*2520*/  SHF.R.S32.HI R3, RZ, 0x7, R3 ;  /* 0x00000007ff037819 */ /* 0x000fe40000011403 */
[----:B------:R-:W-:-:S04]  /*2530*/  ISETP.GT.U32.AND P0, PT, R0, 0x1, PT ;  /* 0x000000010000780c */ /* 0x000fc80003f04070 */
[----:B------:R-:W-:-:S04]  /*2540*/  ISETP.GT.AND.EX P0, PT, R3, RZ, PT, P0 ;  /* 0x000000ff0300720c */ /* 0x000fc80003f04300 */
[----:B------:R-:W-:Y:S02]  /*2550*/  SEL R11, R0, 0x1, P0 ;  /* 0x00000001000b7807 */ /* 0x000fe40000000000 */
[----:B------:R-:W-:Y:S01]  /*2560*/  SEL R12, R3, RZ, P0 ;  /* 0x000000ff030c7207 */ /* 0x000fe20000000000 */
[----:B------:R-:W-:Y:S01]  /*2570*/  IMAD.MOV.U32 R3, RZ, RZ, RZ ;  /* 0x000000ffff037224 */ /* 0x000fe200078e00ff */
[C---:B------:R-:W-:Y:S02]  /*2580*/  IADD3 R0, P1, R11.reuse, -0x1, RZ ;  /* 0xffffffff0b007810 */ /* 0x040fe40007f3e0ff */
[----:B------:R-:W-:Y:S02]  /*2590*/  LOP3.LUT R14, R11, 0x3, RZ, 0xc0, !PT ;  /* 0x000000030b0e7812 */ /* 0x000fe400078ec0ff */
[----:B------:R-:W-:Y:S02]  /*25a0*/  ISETP.GE.U32.AND P0, PT, R0, 0x3, PT ;  /* 0x000000030000780c */ /* 0x000fe40003f06070 */
[----:B------:R-:W-:-:S04]  /*25b0*/  IADD3.X R0, R12, -0x1, RZ, P1, !PT ;  /* 0xffffffff0c007810 */ /* 0x000fc80000ffe4ff */
[----:B------:R-:W-:Y:S01]  /*25c0*/  ISETP.GE.U32.AND.EX P0, PT, R0, RZ, PT, P0 ;  /* 0x000000ff0000720c */ /* 0x000fe20003f06100 */
[----:B------:R-:W-:-:S12]  /*25d0*/  IMAD.MOV.U32 R0, RZ, RZ, RZ ;  /* 0x000000ffff007224 */ /* 0x000fd800078e00ff */
[----:B------:R-:W-:Y:S05]  /*25e0*/  @!P0 BRA `(.L_x_12) ;  /* 0x0000047000008947 */ /* 0x000fea0003800000 */
[----:B0-----:R-:W-:-:S04]  /*25f0*/  IADD3 R11, P0, -R14, R11, RZ ;  /* 0x0000000b0e0b7210 */ /* 0x001fc80007f1e1ff */
[----:B------:R-:W-:-:S02]  /*2600*/  IADD3.X R12, R12, -0x1, RZ, P0, !PT ;  /* 0xffffffff0c0c7810 */ /* 0x000fc400007fe4ff */
.L_x_21:
[----:B------:R-:W-:Y:S01]  /*2610*/  LEA R6, P0, R5, R8, 0x7 ;  /* 0x0000000805067211 */ /* 0x000fe200078038ff */
[----:B------:R-:W-:Y:S01]  /*2620*/  BSSY B0, `(.L_x_13) ;  /* 0x000001a000007945 */ /* 0x000fe20003800000 */
[----:B------:R-:W-:Y:S02]  /*2630*/  IADD3 R11, P2, R11, -0x4, RZ ;  /* 0xfffffffc0b0b7810 */ /* 0x000fe40007f5e0ff */
[----:B------:R-:W-:Y:S02]  /*2640*/  LEA.HI.X R10, R5, RZ, R3, 0x7, P0 ;  /* 0x000000ff050a7211 */ /* 0x000fe400000f3c03 */
[C---:B------:R-:W-:Y:S02]  /*2650*/  ISETP.GE.U32.AND P0, PT, R6.reuse, c[0x0][0x170], PT ;  /* 0x00005c0006007a0c */ /* 0x040fe40003f06070 */
[----:B------:R-:W-:Y:S02]  /*2660*/  IADD3 R7, P1, R6, 0x80, RZ ;  /* 0x0000008006077810 */ /* 0x000fe40007f3e0ff */
[----:B------:R-:W-:-:S02]  /*2670*/  ISETP.GE.AND.EX P0, PT, R10, c[0x0][0x174], PT, P0 ;  /* 0x00005d000a007a0c */ /* 0x000fc40003f06300 */
[----:B------:R-:W-:Y:S01]  /*2680*/  IADD3.X R12, R12, -0x1, RZ, P2, !PT ;  /* 0xffffffff0c0c7810 */ /* 0x000fe200017fe4ff */
[----:B------:R-:W-:Y:S01]  /*2690*/  IMAD.X R9, RZ, RZ, R10, P1 ;  /* 0x000000ffff097224 */ /* 0x000fe200008e060a */
[C---:B------:R-:W-:Y:S02]  /*26a0*/  IADD3 R4, P2, R6.reuse, 0x100, RZ ;  /* 0x0000010006047810 */ /* 0x040fe40007f5e0ff */
[----:B------:R-:W-:-:S03]  /*26b0*/  IADD3 R6, P1, R6, 0x180, RZ ;  /* 0x0000018006067810 */ /* 0x000fc60007f3e0ff */
[--C-:B------:R-:W-:Y:S01]  /*26c0*/  IMAD.X R13, RZ, RZ, R10.reuse, P2 ;  /* 0x000000ffff0d7224 */ /* 0x100fe200010e060a */
[----:B------:R-:W-:Y:S01]  /*26d0*/  ISETP.GE.U32.AND P2, PT, R7, c[0x0][0x170], PT ;  /* 0x00005c0007007a0c */ /* 0x000fe20003f46070 */
[----:B------:R-:W-:Y:S01]  /*26e0*/  IMAD.X R10, RZ, RZ, R10, P1 ;  /* 0x000000ffff0a7224 */ /* 0x000fe200008e060a */
[----:B------:R-:W-:Y:S01]  /*26f0*/  ISETP.GE.U32.AND P1, PT, R4, c[0x0][0x170], PT ;  /* 0x00005c0004007a0c */ /* 0x000fe20003f26070 */
[----:B------:R-:W-:Y:S01]  /*2700*/  IMAD R4, R5, 0x80, R8 ;  /* 0x0000008005047824 */ /* 0x000fe200078e0208 */
[----:B------:R-:W-:-:S04]  /*2710*/  ISETP.GE.AND.EX P2, PT, R9, c[0x0][0x174], PT, P2 ;  /* 0x00005d0009007a0c */ /* 0x000fc80003f46320 */
[----:B------:R-:W-:Y:S01]  /*2720*/  LEA R4, R4, 0x30, 0x2 ;  /* 0x0000003004047811 */ /* 0x000fe200078e10ff */
[----:B------:R-:W-:Y:S05]  /*2730*/  @P0 BRA `(.L_x_14) ;  /* 0x0000008000000947 */ /* 0x000fea0003800000 */
[----:B------:R-:W0:Y:S02]  /*2740*/  LDS R7, [R4] ;  /* 0x0000000004077984 */ /* 0x000e240000000800 */
[----:B0-----:R-:W-:-:S04]  /*2750*/  FADD R7, -R2, R7 ;  /* 0x0000000702077221 */ /* 0x001fc80000000100 */
[----:B------:R-:W-:-:S05]  /*2760*/  FMUL R7, R7, 1.4426950216293334961 ;  /* 0x3fb8aa3b07077820 */ /* 0x000fca0000400000 */
[----:B------:R-:W-:-:S13]  /*2770*/  FSETP.GEU.AND P0, PT, R7, -126, PT ;  /* 0xc2fc00000700780b */ /* 0x000fda0003f0e000 */
[----:B------:R-:W-:-:S04]  /*2780*/  @!P0 FMUL R7, R7, 0.5 ;  /* 0x3f00000007078820 */ /* 0x000fc80000400000 */
[----:B------:R-:W0:Y:S02]  /*2790*/  MUFU.EX2 R9, R7 ;  /* 0x0000000700097308 */ /* 0x000e240000000800 */
[----:B0-----:R-:W-:-:S04]  /*27a0*/  @!P0 FMUL R9, R9, R9 ;  /* 0x0000000909098220 */ /* 0x001fc80000400000 */
[----:B------:R-:W-:-:S02]  /*27b0*/  FADD R0, R0, R9 ;  /* 0x0000000900007221 */ /* 0x000fc40000000000 */
.L_x_14:
[----:B------:R-:W-:Y:S05]  /*27c0*/  BSYNC B0 ;  /* 0x0000000000007941 */ /* 0x000fea0003800000 */
.L_x_13:
[----:B------:R-:W-:Y:S01]  /*27d0*/  BSSY B0, `(.L_x_15) ;  /* 0x000000b000007945 */ /* 0x000fe20003800000 */
[----:B------:R-:W-:Y:S01]  /*27e0*/  ISETP.GE.U32.AND P0, PT, R6, c[0x0][0x170], PT ;  /* 0x00005c0006007a0c */ /* 0x000fe20003f06070 */
[----:B------:R-:W-:-:S07]  /*27f0*/  @P2 BRA `(.L_x_16) ;  /* 0x0000008000002947 */ /* 0x000fce0003800000 */
[----:B------:R-:W0:Y:S02]  /*2800*/  LDS R7, [R4+0x200] ;  /* 0x0002000004077984 */ /* 0x000e240000000800 */
[----:B0-----:R-:W-:-:S04]  /*2810*/  FADD R7, -R2, R7 ;  /* 0x0000000702077221 */ /* 0x001fc80000000100 */
[----:B------:R-:W-:-:S05]  /*2820*/  FMUL R7, R7, 1.4426950216293334961 ;  /* 0x3fb8aa3b07077820 */ /* 0x000fca0000400000 */
[----:B------:R-:W-:-:S13]  /*2830*/  FSETP.GEU.AND P2, PT, R7, -126, PT ;  /* 0xc2fc00000700780b */ /* 0x000fda0003f4e000 */
[----:B------:R-:W-:-:S04]  /*2840*/  @!P2 FMUL R7, R7, 0.5 ;  /* 0x3f0000000707a820 */ /* 0x000fc80000400000 */
[----:B------:R-:W0:Y:S02]  /*2850*/  MUFU.EX2 R9, R7 ;  /* 0x0000000700097308 */ /* 0x000e240000000800 */
[----:B0-----:R-:W-:-:S04]  /*2860*/  @!P2 FMUL R9, R9, R9 ;  /* 0x000000090909a220 */ /* 0x001fc80000400000 */
[----:B------:R-:W-:-:S02]  /*2870*/  FADD R0, R0, R9 ;  /* 0x0000000900007221 */ /* 0x000fc40000000000 */
.L_x_16:
[----:B------:R-:W-:Y:S05]  /*2880*/  BSYNC B0 ;  /* 0x0000000000007941 */ /* 0x000fea0003800000 */
.L_x_15:
[----:B------:R-:W-:Y:S01]  /*2890*/  ISETP.GE.AND.EX P1, PT, R13, c[0x0][0x174], PT, P1 ;  /* 0x00005d000d007a0c */ /* 0x000fe20003f26310 */
[----:B------:R-:W-:Y:S01]  /*28a0*/  BSSY B0, `(.L_x_17) ;  /* 0x000000d000007945 */ /* 0x000fe20003800000 */
[----:B------:R-:W-:Y:S02]  /*28b0*/  ISETP.NE.U32.AND P2, PT, R11, RZ, PT ;  /* 0x000000ff0b00720c */ /* 0x000fe40003f45070 */
[----:B------:R-:W-:Y:S02]  /*28c0*/  ISETP.GE.AND.EX P0, PT, R10, c[0x0][0x174], PT, P0 ;  /* 0x00005d000a007a0c */ /* 0x000fe40003f06300 */
[----:B------:R-:W-:-:S07]  /*28d0*/  ISETP.NE.AND.EX P2, PT, R12, RZ, PT, P2 ;  /* 0x000000ff0c00720c */ /* 0x000fce0003f45320 */
[----:B------:R-:W-:Y:S05]  /*28e0*/  @P1 BRA `(.L_x_18) ;  /* 0x0000008000001947 */ /* 0x000fea0003800000 */
        /* <DEDUP_REMOVED lines=8> */
.L_x_18:
[----:B------:R-:W-:Y:S05]  /*2970*/  BSYNC B0 ;  /* 0x0000000000007941 */ /* 0x000fea0003800000 */
.L_x_17:
[----:B------:R-:W-:Y:S01]  /*2980*/  BSSY B0, `(.L_x_19) ;  /* 0x000000a000007945 */ /* 0x000fe20003800000 */
        /* <DEDUP_REMOVED lines=9> */
.L_x_20:
[----:B------:R-:W-:Y:S05]  /*2a20*/  BSYNC B0 ;  /* 0x0000000000007941 */ /* 0x000fea0003800000 */
.L_x_19:
[----:B------:R-:W-:-:S05]  /*2a30*/  IADD3 R5, P0, R5, 0x4, RZ ;  /* 0x0000000405057810 */ /* 0x000fca0007f1e0ff */
[----:B------:R-:W-:Y:S01]  /*2a40*/  IMAD.X R3, RZ, RZ, R3, P0 ;  /* 0x000000ffff037224 */ /* 0x000fe200000e0603 */
[----:B------:R-:W-:Y:S05]  /*2a50*/  @P2 BRA `(.L_x_21) ;  /* 0xfffffbb000002947 */ /* 0x000fea000383ffff */
.L_x_12:
[----:B0-----:R-:W-:-:S04]  /*2a60*/  ISETP.NE.U32.AND P0, PT, R14, RZ, PT ;  /* 0x000000ff0e00720c */ /* 0x001fc80003f05070 */
[----:B------:R-:W-:-:S13]  /*2a70*/  ISETP.NE.AND.EX P0, PT, RZ, RZ, PT, P0 ;  /* 0x000000ffff00720c */ /* 0x000fda0003f05300 */
[----:B------:R-:W-:Y:S05]  /*2a80*/  @!P0 BRA `(.L_x_11) ;  /* 0x000001b000008947 */ /* 0x000fea0003800000 */
[----:B------:R-:W-:Y:S01]  /*2a90*/  IADD3 R6, P1, RZ, -R14, RZ ;  /* 0x8000000eff067210 */ /* 0x000fe20007f3e0ff */
[C---:B------:R-:W-:Y:S01]  /*2aa0*/  IMAD R4, R5.reuse, 0x80, R8 ;  /* 0x0000008005047824 */ /* 0x040fe200078e0208 */
[----:B------:R-:W-:-:S03]  /*2ab0*/  LEA R10, P0, R5, R8, 0x7 ;  /* 0x00000008050a7211 */ /* 0x000fc600078038ff */
[----:B------:R-:W-:Y:S01]  /*2ac0*/  IMAD.X R9, RZ, RZ, -0x1, P1 ;  /* 0xffffffffff097424 */ /* 0x000fe200008e06ff */
[----:B------:R-:W-:Y:S02]  /*2ad0*/  LEA.HI.X R7, R5, RZ, R3, 0x7, P0 ;  /* 0x000000ff05077211 */ /* 0x000fe400000f3c03 */
[----:B------:R-:W-:-:S02]  /*2ae0*/  LEA R4, R4, 0x30, 0x2 ;  /* 0x0000003004047811 */ /* 0x000fc400078e10ff */
.L_x_24:
[----:B------:R-:W-:Y:S01]  /*2af0*/  ISETP.GE.U32.AND P0, PT, R10, c[0x0][0x170], PT ;  /* 0x00005c000a007a0c */ /* 0x000fe20003f06070 */
[----:B------:R-:W-:Y:S01]  /*2b00*/  BSSY B0, `(.L_x_22) ;  /* 0x0000010000007945 */ /* 0x000fe20003800000 */
[----:B------:R-:W-:Y:S02]  /*2b10*/  IADD3 R6, P1, R6, 0x1, RZ ;  /* 0x0000000106067810 */ /* 0x000fe40007f3e0ff */
[----:B------:R-:W-:Y:S02]  /*2b20*/  ISETP.GE.AND.EX P0, PT, R7, c[0x0][0x174], PT, P0 ;  /* 0x00005d0007007a0c */ /* 0x000fe40003f06300 */
[----:B------:R-:W-:Y:S01]  /*2b30*/  IADD3 R10, P2, R10, 0x80, RZ ;  /* 0x000000800a0a7810 */ /* 0x000fe20007f5e0ff */
[----:B------:R-:W-:Y:S01]  /*2b40*/  IMAD.X R9, RZ, RZ, R9, P1 ;  /* 0x000000ffff097224 */ /* 0x000fe200008e0609 */
[----:B------:R-:W-:-:S04]  /*2b50*/  ISETP.NE.U32.AND P1, PT, R6, RZ, PT ;  /* 0x000000ff0600720c */ /* 0x000fc80003f25070 */
[----:B------:R-:W-:-:S05]  /*2b60*/  ISETP.NE.AND.EX P1, PT, R9, RZ, PT, P1 ;  /* 0x000000ff0900720c */ /* 0x000fca0003f25310 */
        /* <DEDUP_REMOVED lines=9> */
.L_x_23:
[----:B------:R-:W-:Y:S05]  /*2c00*/  BSYNC B0 ;  /* 0x0000000000007941 */ /* 0x000fea0003800000 */
.L_x_22:
[----:B------:R-:W-:Y:S01]  /*2c10*/  IMAD.X R7, RZ, RZ, R7, P2 ;  /* 0x000000ffff077224 */ /* 0x000fe200010e0607 */
[----:B------:R-:W-:Y:S01]  /*2c20*/  IADD3 R4, R4, 0x200, RZ ;  /* 0x0000020004047810 */ /* 0x000fe20007ffe0ff */
[----:B------:R-:W-:Y:S05]  /*2c30*/  @P1 BRA `(.L_x_24) ;  /* 0xfffffeb000001947 */ /* 0x000fea000383ffff */
.L_x_11:
[----:B------:R-:W0:Y:S01]  /*2c40*/  SHFL.DOWN PT, R3, R0, 0x10, 0x1f ;  /* 0x0a001f0000037f89 */ /* 0x000e2200000e0000 */
[----:B------:R-:W-:Y:S02]  /*2c50*/  @!P3 SHF.R.U32.HI R6, RZ, 0x3, R8 ;  /* 0x00000003ff06b819 */ /* 0x000fe40000011608 */
[----:B------:R-:W-:Y:S02]  /*2c60*/  ISETP.NE.AND P0, PT, R15, RZ, PT ;  /* 0x000000ff0f00720c */ /* 0x000fe40003f05270 */
[----:B------:R-:W-:Y:S01]  /*2c70*/  @!P3 LOP3.LUT R6, R6, 0x1ffffffc, RZ, 0xc0, !PT ;  /* 0x1ffffffc0606b812 */ /* 0x000fe200078ec0ff */
[----:B0-----:R-:W-:-:S05]  /*2c80*/  FADD R3, R3, R0 ;  /* 0x0000000003037221 */ /* 0x001fca0000000000 */
[----:B------:R-:W0:Y:S02]  /*2c90*/  SHFL.DOWN PT, R2, R3, 0x8, 0x1f ;  /* 0x09001f0003027f89 */ /* 0x000e2400000e0000 */
[----:B0-----:R-:W-:-:S05]  /*2ca0*/  FADD R2, R3, R2 ;  /* 0x0000000203027221 */ /* 0x001fca0000000000 */
[----:B------:R-:W0:Y:S02]  /*2cb0*/  SHFL.DOWN PT, R5, R2, 0x4, 0x1f ;  /* 0x08801f0002057f89 */ /* 0x000e2400000e0000 */
[----:B0-----:R-:W-:-:S05]  /*2cc0*/  FADD R5, R2, R5 ;  /* 0x0000000502057221 */ /* 0x001fca0000000000 */
[----:B------:R-:W0:Y:S02]  /*2cd0*/  SHFL.DOWN PT, R4, R5, 0x2, 0x1f ;  /* 0x08401f0005047f89 */ /* 0x000e2400000e0000 */
[----:B0-----:R-:W-:-:S05]  /*2ce0*/  FADD R4, R5, R4 ;  /* 0x0000000405047221 */ /* 0x001fca0000000000 */
[----:B------:R-:W0:Y:S02]  /*2cf0*/  SHFL.DOWN PT, R7, R4, 0x1, 0x1f ;  /* 0x08201f0004077f89 */ /* 0x000e2400000e0000 */
[----:B0-----:R-:W-:-:S05]  /*2d00*/  FADD R7, R4, R7 ;  /* 0x0000000704077221 */ /* 0x001fca0000000000 */
[----:B------:R-:W-:Y:S04]  /*2d10*/  @!P3 STS [R6+0x18], R7 ;  /* 0x000018070600b388 */ /* 0x000fe80000000800 */
[----:B------:R-:W-:Y:S06]  /*2d20*/  BAR.SYNC 0x0 ;  /* 0x0000000000007b1d */ /* 0x000fec0000000000 */
[----:B------:R-:W0:Y:S04]  /*2d30*/  @!P4 LDS R0, [R8.X4+0x18] ;  /* 0x000018000800c984 */ /* 0x000e280000004800 */
[----:B0-----:R-:W0:Y:S02]  /*2d40*/  SHFL.DOWN PT, R3, R0, 0x2, 0x1f ;  /* 0x08401f0000037f89 */ /* 0x001e2400000e0000 */
[----:B0-----:R-:W-:-:S05]  /*2d50*/  FADD R3, R0, R3 ;  /* 0x0000000300037221 */ /* 0x001fca0000000000 */
[----:B------:R-:W0:Y:S02]  /*2d60*/  SHFL.DOWN PT, R2, R3, 0x1, 0x1f ;  /* 0x08201f0003027f89 */ /* 0x000e2400000e0000 */
[----:B0-----:R-:W-:-:S05]  /*2d70*/  FADD R2, R3, R2 ;  /* 0x0000000203027221 */ /* 0x001fca0000000000 */
[----:B------:R-:W-:Y:S04]  /*2d80*/  @!P5 STS [0x4], R2 ;  /* 0x00000402ff00d388 */ /* 0x000fe80000000800 */
[----:B------:R-:W-:Y:S06]  /*2d90*/  BAR.SYNC 0x0 ;  /* 0x0000000000007b1d */ /* 0x000fec0000000000 */
[----:B------:R-:W0:Y:S04]  /*2da0*/  @!P5 LDS R4, [0x4] ;  /* 0x00000400ff04d984 */ /* 0x000e280000000800 */
[----:B0-----:R-:W-:Y:S04]  /*2db0*/  @!P5 STS [0x2c], R4 ;  /* 0x00002c04ff00d388 */ /* 0x001fe80000000800 */
[----:B------:R-:W-:Y:S06]  /*2dc0*/  BAR.SYNC 0x0 ;  /* 0x0000000000007b1d */ /* 0x000fec0000000000 */
[----:B------:R-:W-:Y:S05]  /*2dd0*/  @!P0 EXIT ;  /* 0x000000000000894d */ /* 0x000fea0003800000 */
[----:B------:R-:W-:Y:S01]  /*2de0*/  IMAD.MOV.U32 R0, RZ, RZ, c[0x0][0x170] ;  /* 0x00005c00ff007624 */ /* 0x000fe200078e00ff */
[----:B------:R-:W0:Y:S01]  /*2df0*/  LDS.64 R2, [0x28] ;  /* 0x00002800ff027984 */ /* 0x000e220000000a00 */
[----:B------:R-:W-:-:S02]  /*2e00*/  IMAD.MOV.U32 R16, RZ, RZ, RZ ;  /* 0x000000ffff107224 */ /* 0x000fc400078e00ff */
[----:B------:R-:W-:Y:S01]  /*2e10*/  IMAD.MOV.U32 R15, RZ, RZ, RZ ;  /* 0x000000ffff0f7224 */ /* 0x000fe200078e00ff */
[----:B------:R-:W-:Y:S01]  /*2e20*/  IADD3 R0, P0, R0, 0x7f, RZ ;  /* 0x0000007f00007810 */ /* 0x000fe20007f1e0ff */
[----:B------:R-:W1:Y:S04]  /*2e30*/  S2R R17, SR_CTAID.X ;  /* 0x0000000000117919 */ /* 0x000e680000002500 */
        /* <DEDUP_REMOVED lines=11> */
[----:B------:R-:W-:-:S13]  /*2ef0*/  ISETP.GE.U32.AND.EX P0, PT, R4, RZ, PT, P0 ;  /* 0x000000ff0400720c */ /* 0x000fda0003f06100 */
[----:B------:R-:W-:Y:S05]  /*2f00*/  @!P0 BRA `(.L_x_25) ;  /* 0x0000089000008947 */ /* 0x000fea0003800000 */
[----:B01----:R-:W-:Y:S01]  /*2f10*/  IMAD.MOV.U32 R4, RZ, RZ, R8 ;  /* 0x000000ffff047224 */ /* 0x003fe200078e0008 */
[----:B------:R-:W-:Y:S01]  /*2f20*/  IADD3 R14, P0, -R9, R0, RZ ;  /* 0x00000000090e7210 */ /* 0x000fe20007f1e1ff */
[----:B------:R-:W-:-:S03]  /*2f30*/  IMAD.MOV.U32 R5, RZ, RZ, RZ ;  /* 0x000000ffff057224 */ /* 0x000fc600078e00ff */
[----:B------:R-:W-:Y:S01]  /*2f40*/  IADD3.X R13, R13, -0x1, RZ, P0, !PT ;  /* 0xffffffff0d0d7810 */ /* 0x000fe200007fe4ff */
[----:B------:R-:W-:-:S04]  /*2f50*/  IMAD.WIDE.U32 R4, R17, c[0x0][0x170], R4 ;  /* 0x00005c0011047a25 */ /* 0x000fc800078e0004 */
[----:B------:R-:W-:-:S02]  /*2f60*/  IMAD R12, R17, c[0x0][0x174], R5 ;  /* 0x00005d00110c7a24 */ /* 0x000fc400078e0205 */
.L_x_42:
[C---:B------:R-:W-:Y:S01]  /*2f70*/  IMAD.SHL.U32 R11, R16.reuse, 0x80, RZ ;  /* 0x00000080100b7824 */ /* 0x040fe200078e00ff */
[----:B0-----:R-:W-:Y:S01]  /*2f80*/  SHF.L.U64.HI R7, R16, 0x7, R15 ;  /* 0x0000000710077819 */ /* 0x001fe2000001020f */
[----:B------:R-:W-:Y:S01]  /*2f90*/  BSSY B0, `(.L_x_26) ;  /* 0x0000026000007945 */ /* 0x000fe20003800000 */
[----:B------:R-:W-:Y:S01]  /*2fa0*/  IADD3 R14, P0, R14, -0x4, RZ ;  /* 0xfffffffc0e0e7810 */ /* 0x000fe20007f1e0ff */
[C---:B------:R-:W-:Y:S01]  /*2fb0*/  IMAD.IADD R18, R8.reuse, 0x1, R11 ;  /* 0x0000000108127824 */ /* 0x040fe200078e020b */
[----:B------:R-:W-:Y:S02]  /*2fc0*/  IADD3 R20, P2, R8, R11, RZ ;  /* 0x0000000b08147210 */ /* 0x000fe40007f5e0ff */
[----:B------:R-:W-:Y:S02]  /*2fd0*/  IADD3 R0, P3, R11, R4, RZ ;  /* 0x000000040b007210 */ /* 0x000fe40007f7e0ff */
[----:B------:R-:W-:Y:S01]  /*2fe0*/  ISETP.GE.U32.AND P1, PT, R20, c[0x0][0x170], PT ;  /* 0x00005c0014007a0c */ /* 0x000fe20003f26070 */
[----:B------:R-:W-:Y:S01]  /*2ff0*/  IMAD.X R19, RZ, RZ, R7, P2 ;  /* 0x000000ffff137224 */ /* 0x000fe200010e0607 */
[----:B------:R-:W-:Y:S01]  /*3000*/  IADD3.X R13, R13, -0x1, RZ, P0, !PT ;  /* 0xffffffff0d0d7810 */ /* 0x000fe200007fe4ff */
[----:B------:R-:W-:Y:S01]  /*3010*/  IMAD.X R7, R7, 0x1, R12, P3 ;  /* 0x0000000107077824 */ /* 0x000fe200018e060c */
[----:B------:R-:W-:-:S02]  /*3020*/  ISETP.NE.U32.AND P0, PT, R14, RZ, PT ;  /* 0x000000ff0e00720c */ /* 0x000fc40003f05070 */
[----:B------:R-:W-:Y:S02]  /*3030*/  ISETP.GE.AND.EX P1, PT, R19, c[0x0][0x174], PT, P1 ;  /* 0x00005d0013007a0c */ /* 0x000fe40003f26310 */
[C---:B------:R-:W-:Y:S02]  /*3040*/  LEA R6, P2, R0.reuse, c[0x0][0x168], 0x1 ;  /* 0x00005a0000067a11 */ /* 0x040fe400078408ff */
[----:B------:R-:W-:Y:S02]  /*3050*/  ISETP.NE.AND.EX P0, PT, R13, RZ, PT, P0 ;  /* 0x000000ff0d00720c */ /* 0x000fe40003f05300 */
[----:B------:R-:W-:Y:S02]  /*3060*/  LEA.HI.X R7, R0, c[0x0][0x16c], R7, 0x1, P2 ;  /* 0x00005b0000077a11 */ /* 0x000fe400010f0c07 */
[----:B------:R-:W-:-:S05]  /*3070*/  LEA R18, R18, 0x30, 0x2 ;  /* 0x0000003012127811 */ /* 0x000fca00078e10ff */
[----:B------:R-:W-:Y:S05]  /*3080*/  @P1 BRA `(.L_x_27) ;  /* 0x0000016000001947 */ /* 0x000fea0003800000 */
[----:B------:R-:W0:Y:S01]  /*3090*/  LDS R11, [R18] ;  /* 0x00000000120b7984 */ /* 0x000e220000000800 */
[----:B------:R-:W1:Y:S01]  /*30a0*/  MUFU.RCP R10, R3 ;  /* 0x00000003000a7308 */ /* 0x000e620000001000 */
[----:B------:R-:W-:Y:S01]  /*30b0*/  BSSY B1, `(.L_x_28) ;  /* 0x0000011000017945 */ /* 0x000fe20003800000 */
[----:B-1----:R-:W-:-:S04]  /*30c0*/  FFMA R21, R10, -R3, 1 ;  /* 0x3f8000000a157423 */ /* 0x002fc80000000803 */
[----:B------:R-:W-:Y:S01]  /*30d0*/  FFMA R21, R10, R21, R10 ;  /* 0x000000150a157223 */ /* 0x000fe2000000000a */
[----:B0-----:R-:W-:-:S04]  /*30e0*/  FADD R11, -R2, R11 ;  /* 0x0000000b020b7221 */ /* 0x001fc80000000100 */
[----:B------:R-:W-:-:S05]  /*30f0*/  FMUL R11, R11, 1.4426950216293334961 ;  /* 0x3fb8aa3b0b0b7820 */ /* 0x000fca0000400000 */
[----:B------:R-:W-:-:S13]  /*3100*/  FSETP.GEU.AND P1, PT, R11, -126, PT ;  /* 0xc2fc00000b00780b */ /* 0x000fda0003f2e000 */
[----:B------:R-:W-:-:S04]  /*3110*/  @!P1 FMUL R11, R11, 0.5 ;  /* 0x3f0000000b0b9820 */ /* 0x000fc80000400000 */
[----:B------:R-:W0:Y:S02]  /*3120*/  MUFU.EX2 R0, R11 ;  /* 0x0000000b00007308 */ /* 0x000e240000000800 */
[----:B0-----:R-:W-:-:S06]  /*3130*/  @!P1 FMUL R0, R0, R0 ;  /* 0x0000000000009220 */ /* 0x001fcc0000400000 */
[----:B------:R-:W0:Y:S01]  /*3140*/  FCHK P1, R0, R3 ;  /* 0x0000000300007302 */ /* 0x000e220000020000 */
[----:B------:R-:W-:-:S04]  /*3150*/  FFMA R10, R0, R21, RZ ;  /* 0x00000015000a7223 */ /* 0x000fc800000000ff */
[----:B------:R-:W-:-:S04]  /*3160*/  FFMA R22, R10, -R3, R0 ;  /* 0x800000030a167223 */ /* 0x000fc80000000000 */
[----:B------:R-:W-:Y:S01]  /*3170*/  FFMA R10, R21, R22, R10 ;  /* 0x00000016150a7223 */ /* 0x000fe2000000000a */
[----:B0-----:R-:W-:Y:S05]  /*3180*/  @!P1 BRA `(.L_x_29) ;  /* 0x0000003000009947 */ /* 0x001fea0003800000 */
[----:B------:R-:W-:-:S02]  /*3190*/  MOV R10, 0x31b0 ;  /* 0x000031b0000a7802 */ /* 0x000fc40000000f00 */
[----:B------:R-:W-:Y:S05]  /*31a0*/  CALL.REL.NOINC `($softmax_n_1_to_2048__m_1025_to_2048__kernel$__cuda_sm3x_div_rn_noftz_f32_slowpath) ;  /* 0x0000096000007944 */ /* 0x000fea0003c00000 */
[----:B0-----:R-:W-:-:S02]  /*31b0*/  IMAD.MOV.U32 R10, RZ, RZ, R0 ;  /* 0x000000ffff0a7224 */ /* 0x001fc400078e0000 */
.L_x_29:
[----:B------:R-:W-:Y:S05]  /*31c0*/  BSYNC B1 ;  /* 0x0000000000017941 */ /* 0x000fea0003800000 */
.L_x_28:
[----:B------:R-:W-:-:S05]  /*31d0*/  F2FP.PACK_AB R10, RZ, R10 ;  /* 0x0000000aff0a723e */ /* 0x000fca00000000ff */
[----:B------:R0:W-:Y:S02]  /*31e0*/  STG.E.U16 [R6.64], R10 ;  /* 0x0000000a06007986 */ /* 0x0001e4000c101504 */
.L_x_27:
[----:B------:R-:W-:Y:S05]  /*31f0*/  BSYNC B0 ;  /* 0x0000000000007941 */ /* 0x000fea0003800000 */
.L_x_26:
[----:B------:R-:W-:Y:S01]  /*3200*/  IADD3 R0, P2, R20, 0x80, RZ ;  /* 0x0000008014007810 */ /* 0x000fe20007f5e0ff */
[----:B------:R-:W-:Y:S03]  /*3210*/  BSSY B0, `(.L_x_30) ;  /* 0x000001b000007945 */ /* 0x000fe60003800000 */
[----:B------:R-:W-:Y:S01]  /*3220*/  ISETP.GE.U32.AND P1, PT, R0, c[0x0][0x170], PT ;  /* 0x00005c0000007a0c */ /* 0x000fe20003f26070 */
[----:B------:R-:W-:-:S05]  /*3230*/  IMAD.X R0, RZ, RZ, R19, P2 ;  /* 0x000000ffff007224 */ /* 0x000fca00010e0613 */
[----:B------:R-:W-:-:S13]  /*3240*/  ISETP.GE.AND.EX P1, PT, R0, c[0x0][0x174], PT, P1 ;  /* 0x00005d0000007a0c */ /* 0x000fda0003f26310 */
[----:B------:R-:W-:Y:S05]  /*3250*/  @P1 BRA `(.L_x_31) ;  /* 0x0000016000001947 */ /* 0x000fea0003800000 */
[----:B------:R-:W1:Y:S01]  /*3260*/  LDS R11, [R18+0x200] ;  /* 0x00020000120b7984 */ /* 0x000e620000000800 */
[----:B------:R-:W2:Y:S01]  /*3270*/  MUFU.RCP R0, R3 ;  /* 0x0000000300007308 */ /* 0x000ea20000001000 */
[----:B------:R-:W-:Y:S01]  /*3280*/  BSSY B1, `(.L_x_32) ;  /* 0x0000011000017945 */ /* 0x000fe20003800000 */
[----:B--2---:R-:W-:-:S04]  /*3290*/  FFMA R21, R0, -R3, 1 ;  /* 0x3f80000000157423 */ /* 0x004fc80000000803 */
[----:B------:R-:W-:Y:S01]  /*32a0*/  FFMA R0, R0, R21, R0 ;  /* 0x0000001500007223 */ /* 0x000fe20000000000 */
[----:B-1----:R-:W-:-:S04]  /*32b0*/  FADD R11, -R2, R11 ;  /* 0x0000000b020b7221 */ /* 0x002fc80000000100 */
[----:B------:R-:W-:-:S05]  /*32c0*/  FMUL R11, R11, 1.4426950216293334961 ;  /* 0x3fb8aa3b0b0b7820 */ /* 0x000fca0000400000 */
[----:B------:R-:W-:-:S13]  /*32d0*/  FSETP.GEU.AND P1, PT, R11, -126, PT ;  /* 0xc2fc00000b00780b */ /* 0x000fda0003f2e000 */
[----:B------:R-:W-:-:S04]  /*32e0*/  @!P1 FMUL R11, R11, 0.5 ;  /* 0x3f0000000b0b9820 */ /* 0x000fc80000400000 */
[----:B0-----:R-:W0:Y:S02]  /*32f0*/  MUFU.EX2 R10, R11 ;  /* 0x0000000b000a7308 */ /* 0x001e240000000800 */
[----:B0-----:R-:W-:-:S06]  /*3300*/  @!P1 FMUL R10, R10, R10 ;  /* 0x0000000a0a0a9220 */ /* 0x001fcc0000400000 */
[----:B------:R-:W0:Y:S01]  /*3310*/  FCHK P1, R10, R3 ;  /* 0x000000030a007302 */ /* 0x000e220000020000 */
[----:B------:R-:W-:-:S04]  /*3320*/  FFMA R21, R0, R10, RZ ;  /* 0x0000000a00157223 */ /* 0x000fc800000000ff */
[----:B------:R-:W-:-:S04]  /*3330*/  FFMA R22, R21, -R3, R10 ;  /* 0x8000000315167223 */ /* 0x000fc8000000000a */
[----:B------:R-:W-:Y:S01]  /*3340*/  FFMA R0, R0, R22, R21 ;  /* 0x0000001600007223 */ /* 0x000fe20000000015 */
[----:B0-----:R-:W-:Y:S05]  /*3350*/  @!P1 BRA `(.L_x_33) ;  /* 0x0000003000009947 */ /* 0x001fea0003800000 */
[----:B------:R-:W-:Y:S01]  /*3360*/  IMAD.MOV.U32 R0, RZ, RZ, R10 ;  /* 0x000000ffff007224 */ /* 0x000fe200078e000a */
[----:B------:R-:W-:-:S02]  /*3370*/  MOV R10, 0x3390 ;  /* 0x00003390000a7802 */ /* 0x000fc40000000f00 */
[----:B------:R-:W-:Y:S05]  /*3380*/  CALL.REL.NOINC `($softmax_n_1_to_2048__m_1025_to_2048__kernel$__cuda_sm3x_div_rn_noftz_f32_slowpath) ;  /* 0x0000078000007944 */ /* 0x000fea0003c00000 */
.L_x_33:
[----:B------:R-:W-:Y:S05]  /*3390*/  BSYNC B1 ;  /* 0x0000000000017941 */ /* 0x000fea0003800000 */
.L_x_32:
[----:B0-----:R-:W-:-:S05]  /*33a0*/  F2FP.PACK_AB R0, RZ, R0 ;  /* 0x00000000ff00723e */ /* 0x001fca00000000ff */
[----:B------:R0:W-:Y:S02]  /*33b0*/  STG.E.U16 [R6.64+0x100], R0 ;  /* 0x0001000006007986 */ /* 0x0001e4000c101504 */
.L_x_31:
[----:B------:R-:W-:Y:S05]  /*33c0*/  BSYNC B0 ;  /* 0x0000000000007941 */ /* 0x000fea0003800000 */
.L_x_30:
[----:B0-----:R-:W-:Y:S01]  /*33d0*/  IADD3 R0, P2, R20, 0x100, RZ ;  /* 0x0000010014007810 */ /* 0x001fe20007f5e0ff */
[----:B------:R-:W-:Y:S03]  /*33e0*/  BSSY B0, `(.L_x_34) ;  /* 0x000001b000007945 */ /* 0x000fe60003800000 */
[----:B------:R-:W-:Y:S01]  /*33f0*/  ISETP.GE.U32.AND P1, PT, R0, c[0x0][0x170], PT ;  /* 0x00005c0000007a0c */ /* 0x000fe20003f26070 */
[----:B------:R-:W-:-:S05]  /*3400*/  IMAD.X R0, RZ, RZ, R19, P2 ;  /* 0x000000ffff007224 */ /* 0x000fca00010e0613 */
[----:B------:R-:W-:-:S13]  /*3410*/  ISETP.GE.AND.EX P1, PT, R0, c[0x0][0x174], PT, P1 ;  /* 0x00005d0000007a0c */ /* 0x000fda0003f26310 */
[----:B------:R-:W-:Y:S05]  /*3420*/  @P1 BRA `(.L_x_35) ;  /* 0x0000016000001947 */ /* 0x000fea0003800000 */
[----:B------:R-:W0:Y:S01]  /*3430*/  LDS R11, [R18+0x400] ;  /* 0x00040000120b7984 */ /* 0x000e220000000800 */
        /* <DEDUP_REMOVED lines=18> */
.L_x_37:
[----:B------:R-:W-:Y:S05]  /*3560*/  BSYNC B1 ;  /* 0x0000000000017941 */ /* 0x000fea0003800000 */
.L_x_36:
[----:B0-----:R-:W-:-:S05]  /*3570*/  F2FP.PACK_AB R0, RZ, R0 ;  /* 0x00000000ff00723e */ /* 0x001fca00000000ff */
[----:B------:R0:W-:Y:S02]  /*3580*/  STG.E.U16 [R6.64+0x200], R0 ;  /* 0x0002000006007986 */ /* 0x0001e4000c101504 */
.L_x_35:
[----:B------:R-:W-:Y:S05]  /*3590*/  BSYNC B0 ;  /* 0x0000000000007941 */ /* 0x000fea0003800000 */
.L_x_34:
[----:B------:R-:W-:Y:S01]  /*35a0*/  IADD3 R20, P2, R20, 0x180, RZ ;  /* 0x0000018014147810 */ /* 0x000fe20007f5e0ff */
[----:B------:R-:W-:Y:S03]  /*35b0*/  BSSY B0, `(.L_x_38) ;  /* 0x000001b000007945 */ /* 0x000fe60003800000 */
[----:B------:R-:W-:Y:S01]  /*35c0*/  ISETP.GE.U32.AND P1, PT, R20, c[0x0][0x170], PT ;  /* 0x00005c0014007a0c */ /* 0x000fe20003f26070 */
[----:B------:R-:W-:-:S05]  /*35d0*/  IMAD.X R19, RZ, RZ, R19, P2 ;  /* 0x000000ffff137224 */ /* 0x000fca00010e0613 */
[----:B------:R-:W-:-:S13]  /*35e0*/  ISETP.GE.AND.EX P1, PT, R19, c[0x0][0x174], PT, P1 ;  /* 0x00005d0013007a0c */ /* 0x000fda0003f26310 */
[----:B------:R-:W-:Y:S05]  /*35f0*/  @P1 BRA `(.L_x_39) ;  /* 0x0000016000001947 */ /* 0x000fea0003800000 */
[----:B------:R-:W1:Y:S01]  /*3600*/  LDS R11, [R18+0x600] ;  /* 0x00060000120b7984 */ /* 0x000e620000000800 */
[----:B0-----:R-:W0:Y:S01]  /*3610*/  MUFU.RCP R0, R3 ;  /* 0x0000000300007308 */ /* 0x001e220000001000 */
[----:B------:R-:W-:Y:S01]  /*3620*/  BSSY B1, `(.L_x_40) ;  /* 0x0000011000017945 */ /* 0x000fe20003800000 */
[----:B0-----:R-:W-:-:S04]  /*3630*/  FFMA R19, R0, -R3, 1 ;  /* 0x3f80000000137423 */ /* 0x001fc80000000803 */
[----:B------:R-:W-:Y:S01]  /*3640*/  FFMA R0, R0, R19, R0 ;  /* 0x0000001300007223 */ /* 0x000fe20000000000 */
[----:B-1----:R-:W-:-:S04]  /*3650*/  FADD R11, -R2, R11 ;  /* 0x0000000b020b7221 */ /* 0x002fc80000000100 */
        /* <DEDUP_REMOVED lines=13> */
.L_x_41:
[----:B------:R-:W-:Y:S05]  /*3730*/  BSYNC B1 ;  /* 0x0000000000017941 */ /* 0x000fea0003800000 */
.L_x_40:
[----:B0-----:R-:W-:-:S05]  /*3740*/  F2FP.PACK_AB R0, RZ, R0 ;  /* 0x00000000ff00723e */ /* 0x001fca00000000ff */
[----:B------:R0:W-:Y:S02]  /*3750*/  STG.E.U16 [R6.64+0x300], R0 ;  /* 0x0003000006007986 */ /* 0x0001e4000c101504 */
.L_x_39:
[----:B------:R-:W-:Y:S05]  /*3760*/  BSYNC B0 ;  /* 0x0000000000007941 */ /* 0x000fea0003800000 */
.L_x_38:
[----:B------:R-:W-:-:S05]  /*3770*/  IADD3 R16, P1, R16, 0x4, RZ ;  /* 0x0000000410107810 */ /* 0x000fca0007f3e0ff */
[----:B------:R-:W-:Y:S01]  /*3780*/  IMAD.X R15, RZ, RZ, R15, P1 ;  /* 0x000000ffff0f7224 */ /* 0x000fe200008e060f */
[----:B------:R-:W-:Y:S05]  /*3790*/  @P0 BRA `(.L_x_42) ;  /* 0xfffff7d000000947 */ /* 0x000fea000383ffff */
.L_x_25:
[----:B01----:R-:W-:-:S04]  /*37a0*/  ISETP.NE.U32.AND P0, PT, R9, RZ, PT ;  /* 0x000000ff0900720c */ /* 0x003fc80003f05070 */
[----:B------:R-:W-:-:S13]  /*37b0*/  ISETP.NE.AND.EX P0, PT, RZ, RZ, PT, P0 ;  /* 0x000000ffff00720c */ /* 0x000fda0003f05300 */
[----:B------:R-:W-:Y:S05]  /*37c0*/  @!P0 EXIT ;  /* 0x000000000000894d */ /* 0x000fea0003800000 */
[C---:B------:R-:W-:Y:S01]  /*37d0*/  SHF.L.U64.HI R7, R16.reuse, 0x7, R15 ;  /* 0x0000000710077819 */ /* 0x040fe2000001020f */
[C---:B------:R-:W-:Y:S01]  /*37e0*/  IMAD.SHL.U32 R6, R16.reuse, 0x80, RZ ;  /* 0x0000008010067824 */ /* 0x040fe200078e00ff */
[----:B------:R-:W-:Y:S01]  /*37f0*/  IADD3 R9, P2, RZ, -R9, RZ ;  /* 0x80000009ff097210 */ /* 0x000fe20007f5e0ff */
[----:B------:R-:W-:Y:S02]  /*3800*/  IMAD R16, R16, 0x80, R8 ;  /* 0x0000008010107824 */ /* 0x000fe400078e0208 */
[----:B------:R-:W-:-:S04]  /*3810*/  IMAD.WIDE.U32 R4, R17, c[0x0][0x170], R6 ;  /* 0x00005c0011047a25 */ /* 0x000fc800078e0006 */
[----:B------:R-:W-:Y:S01]  /*3820*/  IMAD R0, R17, c[0x0][0x174], R5 ;  /* 0x00005d0011007a24 */ /* 0x000fe200078e0205 */
[C---:B------:R-:W-:Y:S01]  /*3830*/  IADD3 R5, P0, R8.reuse, R4, RZ ;  /* 0x0000000408057210 */ /* 0x040fe20007f1e0ff */
[----:B------:R-:W-:Y:S01]  /*3840*/  IMAD.X R12, RZ, RZ, -0x1, P2 ;  /* 0xffffffffff0c7424 */ /* 0x000fe200010e06ff */
[----:B------:R-:W-:Y:S02]  /*3850*/  IADD3 R8, P1, R8, R6, RZ ;  /* 0x0000000608087210 */ /* 0x000fe40007f3e0ff */
[----:B------:R-:W-:Y:S01]  /*3860*/  LEA R6, R16, 0x30, 0x2 ;  /* 0x0000003010067811 */ /* 0x000fe200078e10ff */
[----:B------:R-:W-:Y:S01]  /*3870*/  IMAD.X R0, RZ, RZ, R0, P0 ;  /* 0x000000ffff007224 */ /* 0x000fe200000e0600 */
[----:B------:R-:W-:Y:S01]  /*3880*/  LEA R4, P0, R5, c[0x0][0x168], 0x1 ;  /* 0x00005a0005047a11 */ /* 0x000fe200078008ff */
[----:B------:R-:W-:-:S03]  /*3890*/  IMAD.X R7, RZ, RZ, R7, P1 ;  /* 0x000000ffff077224 */ /* 0x000fc600008e0607 */
[----:B------:R-:W-:-:S02]  /*38a0*/  LEA.HI.X R5, R5, c[0x0][0x16c], R0, 0x1, P0 ;  /* 0x00005b0005057a11 */ /* 0x000fc400000f0c00 */
.L_x_47:
[----:B------:R-:W-:Y:S01]  /*38b0*/  ISETP.GE.U32.AND P1, PT, R8, c[0x0][0x170], PT ;  /* 0x00005c0008007a0c */ /* 0x000fe20003f26070 */
[----:B------:R-:W-:Y:S01]  /*38c0*/  BSSY B0, `(.L_x_43) ;  /* 0x000001d000007945 */ /* 0x000fe20003800000 */
[----:B------:R-:W-:Y:S02]  /*38d0*/  IADD3 R9, P0, R9, 0x1, RZ ;  /* 0x0000000109097810 */ /* 0x000fe40007f1e0ff */
[----:B------:R-:W-:-:S03]  /*38e0*/  ISETP.GE.AND.EX P1, PT, R7, c[0x0][0x174], PT, P1 ;  /* 0x00005d0007007a0c */ /* 0x000fc60003f26310 */
[----:B------:R-:W-:Y:S01]  /*38f0*/  IMAD.X R12, RZ, RZ, R12, P0 ;  /* 0x000000ffff0c7224 */ /* 0x000fe200000e060c */
[----:B------:R-:W-:-:S04]  /*3900*/  ISETP.NE.U32.AND P0, PT, R9, RZ, PT ;  /* 0x000000ff0900720c */ /* 0x000fc80003f05070 */
[----:B------:R-:W-:-:S05]  /*3910*/  ISETP.NE.AND.EX P0, PT, R12, RZ, PT, P0 ;  /* 0x000000ff0c00720c */ /* 0x000fca0003f05300 */
        /* <DEDUP_REMOVED lines=20> */
.L_x_46:
[----:B------:R-:W-:Y:S05]  /*3a60*/  BSYNC B1 ;  /* 0x0000000000017941 */ /* 0x000fea0003800000 */
.L_x_45:
[----:B0-----:R-:W-:-:S05]  /*3a70*/  F2FP.PACK_AB R0, RZ, R0 ;  /* 0x00000000ff00723e */ /* 0x001fca00000000ff */
[----:B------:R0:W-:Y:S02]  /*3a80*/  STG.E.U16 [R4.64], R0 ;  /* 0x0000000004007986 */ /* 0x0001e4000c101504 */
.L_x_44:
[----:B------:R-:W-:Y:S05]  /*3a90*/  BSYNC B0 ;  /* 0x0000000000007941 */ /* 0x000fea0003800000 */
.L_x_43:
[----:B0-----:R-:W-:Y:S02]  /*3aa0*/  IADD3 R4, P1, R4, 0x100, RZ ;  /* 0x0000010004047810 */ /* 0x001fe40007f3e0ff */
[----:B------:R-:W-:Y:S02]  /*3ab0*/  IADD3 R8, P2, R8, 0x80, RZ ;  /* 0x0000008008087810 */ /* 0x000fe40007f5e0ff */
[----:B------:R-:W-:Y:S01]  /*3ac0*/  IADD3 R6, R6, 0x200, RZ ;  /* 0x0000020006067810 */ /* 0x000fe20007ffe0ff */
[----:B------:R-:W-:Y:S02]  /*3ad0*/  IMAD.X R5, RZ, RZ, R5, P1 ;  /* 0x000000ffff057224 */ /* 0x000fe400008e0605 */
[----:B------:R-:W-:Y:S01]  /*3ae0*/  IMAD.X R7, RZ, RZ, R7, P2 ;  /* 0x000000ffff077224 */ /* 0x000fe200010e0607 */
[----:B------:R-:W-:Y:S05]  /*3af0*/  @P0 BRA `(.L_x_47) ;  /* 0xfffffdb000000947 */ /* 0x000fea000383ffff */
[----:B------:R-:W-:Y:S05]  /*3b00*/  EXIT ;  /* 0x000000000000794d */ /* 0x000fea0003800000 */
        .weak           $softmax_n_1_to_2048__m_1025_to_2048__kernel$__cuda_sm3x_div_rn_noftz_f32_slowpath
        .type           $softmax_n_1_to_2048__m_1025_to_2048__kernel$__cuda_sm3x_div_rn_noftz_f32_slowpath,@function
        .size           $softmax_n_1_to_2048__m_1025_to_2048__kernel$__cuda_sm3x_div_rn_noftz_f32_slowpath,(.L_x_103 - $softmax_n_1_to_2048__m_1025_to_2048__kernel$__cuda_sm3x_div_rn_noftz_f32_slowpath)
$softmax_n_1_to_2048__m_1025_to_2048__kernel$__cuda_sm3x_div_rn_noftz_f32_slowpath:
[--C-:B------:R-:W-:Y:S01]  /*3b10*/  SHF.R.U32.HI R11, RZ, 0x17, R3.reuse ;  /* 0x00000017ff0b7819 */ /* 0x100fe20000011603 */
[----:B------:R-:W-:Y:S01]  /*3b20*/  BSSY B2, `(.L_x_48) ;  /* 0x0000064000027945 */ /* 0x000fe20003800000 */
[----:B------:R-:W-:Y:S01]  /*3b30*/  SHF.R.U32.HI R22, RZ, 0x17, R0 ;  /* 0x00000017ff167819 */ /* 0x000fe20000011600 */
[----:B------:R-:W-:Y:S01]  /*3b40*/  IMAD.MOV.U32 R23, RZ, RZ, R3 ;  /* 0x000000ffff177224 */ /* 0x000fe200078e0003 */
[----:B------:R-:W-:-:S02]  /*3b50*/  LOP3.LUT R11, R11, 0xff, RZ, 0xc0, !PT ;  /* 0x000000ff0b0b7812 */ /* 0x000fc400078ec0ff */
[----:B------:R-:W-:Y:S02]  /*3b60*/  LOP3.LUT R22, R22, 0xff, RZ, 0xc0, !PT ;  /* 0x000000ff16167812 */ /* 0x000fe400078ec0ff */
[----:B------:R-:W-:Y:S02]  /*3b70*/  IADD3 R24, R11, -0x1, RZ ;  /* 0xffffffff0b187810 */ /* 0x000fe40007ffe0ff */
[----:B------:R-:W-:Y:S02]  /*3b80*/  IADD3 R21, R22, -0x1, RZ ;  /* 0xffffffff16157810 */ /* 0x000fe40007ffe0ff */
[----:B------:R-:W-:-:S04]  /*3b90*/  ISETP.GT.U32.AND P1, PT, R24, 0xfd, PT ;  /* 0x000000fd1800780c */ /* 0x000fc80003f24070 */
[----:B------:R-:W-:-:S13]  /*3ba0*/  ISETP.GT.U32.OR P1, PT, R21, 0xfd, P1 ;  /* 0x000000fd1500780c */ /* 0x000fda0000f24470 */
[----:B------:R-:W-:Y:S01]  /*3bb0*/  @!P1 IMAD.MOV.U32 R21, RZ, RZ, RZ ;  /* 0x000000ffff159224 */ /* 0x000fe200078e00ff */
[----:B------:R-:W-:Y:S05]  /*3bc0*/  @!P1 BRA `(.L_x_49) ;  /* 0x0000018000009947 */ /* 0x000fea0003800000 */
[----:B------:R-:W-:Y:S02]  /*3bd0*/  FSETP.GTU.FTZ.AND P1, PT, |R0|, +INF , PT ;  /* 0x7f8000000000780b */ /* 0x000fe40003f3c200 */
[----:B------:R-:W-:-:S04]  /*3be0*/  FSETP.GTU.FTZ.AND P2, PT, |R3|, +INF , PT ;  /* 0x7f8000000300780b */ /* 0x000fc80003f5c200 */
[----:B------:R-:W-:-:S13]  /*3bf0*/  PLOP3.LUT P1, PT, P1, P2, PT, 0xa8, 0x0 ;  /* 0x000000000000781c */ /* 0x000fda0000f25570 */
[----:B------:R-:W-:Y:S05]  /*3c00*/  @P1 BRA `(.L_x_50) ;  /* 0x0000054000001947 */ /* 0x000fea0003800000 */
[----:B------:R-:W-:-:S13]  /*3c10*/  LOP3.LUT P1, RZ, R23, 0x7fffffff, R0, 0xc8, !PT ;  /* 0x7fffffff17ff7812 */ /* 0x000fda000782c800 */
[----:B------:R-:W-:Y:S05]  /*3c20*/  @!P1 BRA `(.L_x_51) ;  /* 0x0000050000009947 */ /* 0x000fea0003800000 */
[C---:B------:R-:W-:Y:S02]  /*3c30*/  FSETP.NEU.FTZ.AND P2, PT, |R0|.reuse, +INF , PT ;  /* 0x7f8000000000780b */ /* 0x040fe40003f5d200 */
[----:B------:R-:W-:Y:S02]  /*3c40*/  FSETP.NEU.FTZ.AND P3, PT, |R3|, +INF , PT ;  /* 0x7f8000000300780b */ /* 0x000fe40003f7d200 */
[----:B------:R-:W-:-:S11]  /*3c50*/  FSETP.NEU.FTZ.AND P1, PT, |R0|, +INF , PT ;  /* 0x7f8000000000780b */ /* 0x000fd60003f3d200 */
[----:B------:R-:W-:Y:S05]  /*3c60*/  @!P3 BRA !P2, `(.L_x_51) ;  /* 0x000004c00000b947 */ /* 0x000fea0005000000 */
[----:B------:R-:W-:-:S04]  /*3c70*/  LOP3.LUT P2, RZ, R0, 0x7fffffff, RZ, 0xc0, !PT ;  /* 0x7fffffff00ff7812 */ /* 0x000fc8000784c0ff */
[----:B------:R-:W-:-:S13]  /*3c80*/  PLOP3.LUT P2, PT, P3, P2, PT, 0x2a, 0x0 ;  /* 0x000000000000781c */ /* 0x000fda0001f44572 */
[----:B------:R-:W-:Y:S05]  /*3c90*/  @P2 BRA `(.L_x_52) ;  /* 0x0000047000002947 */ /* 0x000fea0003800000 */
[----:B------:R-:W-:-:S04]  /*3ca0*/  LOP3.LUT P2, RZ, R23, 0x7fffffff, RZ, 0xc0, !PT ;  /* 0x7fffffff17ff7812 */ /* 0x000fc8000784c0ff */
[----:B------:R-:W-:-:S13]  /*3cb0*/  PLOP3.LUT P1, PT, P1, P2, PT, 0x2a, 0x0 ;  /* 0x000000000000781c */ /* 0x000fda0000f24572 */
[----:B------:R-:W-:Y:S05]  /*3cc0*/  @P1 BRA `(.L_x_53) ;  /* 0x0000041000001947 */ /* 0x000fea0003800000 */
[----:B------:R-:W-:Y:S02]  /*3cd0*/  IADD3 R21, R22, -0x1, RZ ;  /* 0xffffffff16157810 */ /* 0x000fe40007ffe0ff */
[----:B------:R-:W-:Y:S02]  /*3ce0*/  ISETP.GE.AND P2, PT, R24, RZ, PT ;  /* 0x000000ff1800720c */ /* 0x000fe40003f46270 */
[----:B------:R-:W-:-:S11]  /*3cf0*/  ISETP.GE.AND P1, PT, R21, RZ, PT ;  /* 0x000000ff1500720c */ /* 0x000fd60003f26270 */
[----:B------:R-:W-:Y:S02]  /*3d00*/  @!P2 FFMA R23, R3, 1.84467440737095516160e+19, RZ ;  /* 0x5f8000000317a823 */ /* 0x000fe400000000ff */
[----:B------:R-:W-:Y:S01]  /*3d10*/  @P1 IMAD.MOV.U32 R21, RZ, RZ, RZ ;  /* 0x000000ffff151224 */ /* 0x000fe200078e00ff */
[----:B------:R-:W-:Y:S01]  /*3d20*/  @!P1 FFMA R0, R0, 1.84467440737095516160e+19, RZ ;  /* 0x5f80000000009823 */ /* 0x000fe200000000ff */
[----:B------:R-:W-:-:S05]  /*3d30*/  @!P1 IMAD.MOV.U32 R21, RZ, RZ, -0x40 ;  /* 0xffffffc0ff159424 */ /* 0x000fca00078e00ff */
[----:B------:R-:W-:-:S02]  /*3d40*/  @!P2 IADD3 R21, R21, 0x40, RZ ;  /* 0x000000401515a810 */ /* 0x000fc40007ffe0ff */
.L_x_49:
[----:B------:R-:W-:Y:S01]  /*3d50*/  LEA R24, R11, 0xc0800000, 0x17 ;  /* 0xc08000000b187811 */ /* 0x000fe200078eb8ff */
[----:B------:R-:W-:Y:S01]  /*3d60*/  BSSY B3, `(.L_x_54) ;  /* 0x0000036000037945 */ /* 0x000fe20003800000 */
[----:B------:R-:W-:-:S03]  /*3d70*/  IADD3 R22, R22, -0x7f, RZ ;  /* 0xffffff8116167810 */ /* 0x000fc60007ffe0ff */
[----:B------:R-:W-:Y:S02]  /*3d80*/  IMAD.IADD R26, R23, 0x1, -R24 ;  /* 0x00000001171a7824 */ /* 0x000fe400078e0a18 */
[C---:B------:R-:W-:Y:S01]  /*3d90*/  IMAD R0, R22.reuse, -0x800000, R0 ;  /* 0xff80000016007824 */ /* 0x040fe200078e0200 */
[----:B------:R-:W-:Y:S01]  /*3da0*/  IADD3 R22, R22, 0x7f, -R11 ;  /* 0x0000007f16167810 */ /* 0x000fe20007ffe80b */
[----:B------:R-:W0:Y:S01]  /*3db0*/  MUFU.RCP R24, R26 ;  /* 0x0000001a00187308 */ /* 0x000e220000001000 */
[----:B------:R-:W-:-:S03]  /*3dc0*/  FADD.FTZ R23, -R26, -RZ ;  /* 0x800000ff1a177221 */ /* 0x000fc60000010100 */
[----:B------:R-:W-:Y:S01]  /*3dd0*/  IMAD.IADD R22, R22, 0x1, R21 ;  /* 0x0000000116167824 */ /* 0x000fe200078e0215 */
[----:B0-----:R-:W-:-:S04]  /*3de0*/  FFMA R25, R24, R23, 1 ;  /* 0x3f80000018197423 */ /* 0x001fc80000000017 */
[----:B------:R-:W-:-:S04]  /*3df0*/  FFMA R25, R24, R25, R24 ;  /* 0x0000001918197223 */ /* 0x000fc80000000018 */
[----:B------:R-:W-:-:S04]  /*3e00*/  FFMA R24, R0, R25, RZ ;  /* 0x0000001900187223 */ /* 0x000fc800000000ff */
[----:B------:R-:W-:-:S04]  /*3e10*/  FFMA R27, R23, R24, R0 ;  /* 0x00000018171b7223 */ /* 0x000fc80000000000 */
[----:B------:R-:W-:-:S04]  /*3e20*/  FFMA R24, R25, R27, R24 ;  /* 0x0000001b19187223 */ /* 0x000fc80000000018 */
[----:B------:R-:W-:-:S04]  /*3e30*/  FFMA R23, R23, R24, R0 ;  /* 0x0000001817177223 */ /* 0x000fc80000000000 */
[----:B------:R-:W-:-:S05]  /*3e40*/  FFMA R0, R25, R23, R24 ;  /* 0x0000001719007223 */ /* 0x000fca0000000018 */
[----:B------:R-:W-:-:S04]  /*3e50*/  SHF.R.U32.HI R11, RZ, 0x17, R0 ;  /* 0x00000017ff0b7819 */ /* 0x000fc80000011600 */
[----:B------:R-:W-:-:S05]  /*3e60*/  LOP3.LUT R11, R11, 0xff, RZ, 0xc0, !PT ;  /* 0x000000ff0b0b7812 */ /* 0x000fca00078ec0ff */
[----:B------:R-:W-:-:S05]  /*3e70*/  IMAD.IADD R11, R11, 0x1, R22 ;  /* 0x000000010b0b7824 */ /* 0x000fca00078e0216 */
[----:B------:R-:W-:-:S04]  /*3e80*/  IADD3 R21, R11, -0x1, RZ ;  /* 0xffffffff0b157810 */ /* 0x000fc80007ffe0ff */
[----:B------:R-:W-:-:S13]  /*3e90*/  ISETP.GE.U32.AND P1, PT, R21, 0xfe, PT ;  /* 0x000000fe1500780c */ /* 0x000fda0003f26070 */
[----:B------:R-:W-:Y:S05]  /*3ea0*/  @!P1 BRA `(.L_x_55) ;  /* 0x0000020000009947 */ /* 0x000fea0003800000 */
[----:B------:R-:W-:-:S13]  /*3eb0*/  ISETP.GT.AND P1, PT, R11, 0xfe, PT ;  /* 0x000000fe0b00780c */ /* 0x000fda0003f24270 */
[----:B------:R-:W-:Y:S05]  /*3ec0*/  @P1 BRA `(.L_x_56) ;  /* 0x000001b000001947 */ /* 0x000fea0003800000 */
[----:B------:R-:W-:-:S13]  /*3ed0*/  ISETP.GE.AND P1, PT, R11, 0x1, PT ;  /* 0x000000010b00780c */ /* 0x000fda0003f26270 */
[----:B------:R-:W-:Y:S05]  /*3ee0*/  @P1 BRA `(.L_x_57) ;  /* 0x000001d000001947 */ /* 0x000fea0003800000 */
[----:B------:R-:W-:Y:S02]  /*3ef0*/  ISETP.GE.AND P1, PT, R11, -0x18, PT ;  /* 0xffffffe80b00780c */ /* 0x000fe40003f26270 */
[----:B------:R-:W-:-:S11]  /*3f00*/  LOP3.LUT R0, R0, 0x80000000, RZ, 0xc0, !PT ;  /* 0x8000000000007812 */ /* 0x000fd600078ec0ff */
[----:B------:R-:W-:Y:S05]  /*3f10*/  @!P1 BRA `(.L_x_57) ;  /* 0x000001a000009947 */ /* 0x000fea0003800000 */
[-CC-:B------:R-:W-:Y:S01]  /*3f20*/  FFMA.RZ R21, R25, R23.reuse, R24.reuse ;  /* 0x0000001719157223 */ /* 0x180fe2000000c018 */
[C---:B------:R-:W-:Y:S02]  /*3f30*/  ISETP.NE.AND P3, PT, R11.reuse, RZ, PT ;  /* 0x000000ff0b00720c */ /* 0x040fe40003f65270 */
[----:B------:R-:W-:Y:S02]  /*3f40*/  ISETP.NE.AND P2, PT, R11, RZ, PT ;  /* 0x000000ff0b00720c */ /* 0x000fe40003f45270 */
[----:B------:R-:W-:Y:S01]  /*3f50*/  LOP3.LUT R22, R21, 0x7fffff, RZ, 0xc0, !PT ;  /* 0x007fffff15167812 */ /* 0x000fe200078ec0ff */
[CCC-:B------:R-:W-:Y:S01]  /*3f60*/  FFMA.RP R21, R25.reuse, R23.reuse, R24.reuse ;  /* 0x0000001719157223 */ /* 0x1c0fe20000008018 */
[----:B------:R-:W-:Y:S01]  /*3f70*/  FFMA.RM R24, R25, R23, R24 ;  /* 0x0000001719187223 */ /* 0x000fe20000004018 */
[----:B------:R-:W-:Y:S01]  /*3f80*/  IADD3 R23, R11, 0x20, RZ ;  /* 0x000000200b177810 */ /* 0x000fe20007ffe0ff */
[----:B------:R-:W-:Y:S01]  /*3f90*/  IMAD.MOV R11, RZ, RZ, -R11 ;  /* 0x000000ffff0b7224 */ /* 0x000fe200078e0a0b */
[----:B------:R-:W-:-:S02]  /*3fa0*/  LOP3.LUT R22, R22, 0x800000, RZ, 0xfc, !PT ;  /* 0x0080000016167812 */ /* 0x000fc400078efcff */
[----:B------:R-:W-:Y:S02]  /*3fb0*/  FSETP.NEU.FTZ.AND P1, PT, R21, R24, PT ;  /* 0x000000181500720b */ /* 0x000fe40003f3d000 */
[----:B------:R-:W-:Y:S02]  /*3fc0*/  SHF.L.U32 R23, R22, R23, RZ ;  /* 0x0000001716177219 */ /* 0x000fe400000006ff */
[----:B------:R-:W-:Y:S02]  /*3fd0*/  SEL R11, R11, RZ, P3 ;  /* 0x000000ff0b0b7207 */ /* 0x000fe40001800000 */
[----:B------:R-:W-:Y:S02]  /*3fe0*/  ISETP.NE.AND P2, PT, R23, RZ, P2 ;  /* 0x000000ff1700720c */ /* 0x000fe40001745270 */
[----:B------:R-:W-:Y:S02]  /*3ff0*/  SHF.R.U32.HI R11, RZ, R11, R22 ;  /* 0x0000000bff0b7219 */ /* 0x000fe40000011616 */
[----:B------:R-:W-:-:S02]  /*4000*/  PLOP3.LUT P1, PT, P1, P2, PT, 0xa8, 0x0 ;  /* 0x000000000000781c */ /* 0x000fc40000f25570 */
[----:B------:R-:W-:Y:S02]  /*4010*/  SHF.R.U32.HI R22, RZ, 0x1, R11 ;  /* 0x00000001ff167819 */ /* 0x000fe4000001160b */
[----:B------:R-:W-:-:S04]  /*4020*/  SEL R21, RZ, 0x1, !P1 ;  /* 0x00000001ff157807 */ /* 0x000fc80004800000 */
[----:B------:R-:W-:-:S04]  /*4030*/  LOP3.LUT R24, R21, 0x1, R22, 0xf8, !PT ;  /* 0x0000000115187812 */ /* 0x000fc800078ef816 */
[----:B------:R-:W-:-:S05]  /*4040*/  LOP3.LUT R11, R24, R11, RZ, 0xc0, !PT ;  /* 0x0000000b180b7212 */ /* 0x000fca00078ec0ff */
[----:B------:R-:W-:-:S05]  /*4050*/  IMAD.IADD R11, R22, 0x1, R11 ;  /* 0x00000001160b7824 */ /* 0x000fca00078e020b */
[----:B------:R-:W-:Y:S01]  /*4060*/  LOP3.LUT R0, R11, R0, RZ, 0xfc, !PT ;  /* 0x000000000b007212 */ /* 0x000fe200078efcff */
[----:B------:R-:W-:Y:S05]  /*4070*/  BRA `(.L_x_57) ;  /* 0x0000004000007947 */ /* 0x000fea0003800000 */
.L_x_56:
[----:B------:R-:W-:-:S04]  /*4080*/  LOP3.LUT R0, R0, 0x80000000, RZ, 0xc0, !PT ;  /* 0x8000000000007812 */ /* 0x000fc800078ec0ff */
[----:B------:R-:W-:Y:S01]  /*4090*/  LOP3.LUT R0, R0, 0x7f800000, RZ, 0xfc, !PT ;  /* 0x7f80000000007812 */ /* 0x000fe200078efcff */
[----:B------:R-:W-:Y:S05]  /*40a0*/  BRA `(.L_x_57) ;  /* 0x0000001000007947 */ /* 0x000fea0003800000 */
.L_x_55:
[----:B------:R-:W-:-:S02]  /*40b0*/  IMAD R0, R22, 0x800000, R0 ;  /* 0x0080000016007824 */ /* 0x000fc400078e0200 */
.L_x_57:
[----:B------:R-:W-:Y:S05]  /*40c0*/  BSYNC B3 ;  /* 0x0000000000037941 */ /* 0x000fea0003800000 */
.L_x_54:
[----:B------:R-:W-:Y:S05]  /*40d0*/  BRA `(.L_x_58) ;  /* 0x0000008000007947 */ /* 0x000fea0003800000 */
.L_x_53:
[----:B------:R-:W-:-:S04]  /*40e0*/  LOP3.LUT R0, R23, 0x80000000, R0, 0x48, !PT ;  /* 0x8000000017007812 */ /* 0x000fc800078e4800 */
[----:B------:R-:W-:Y:S01]  /*40f0*/  LOP3.LUT R0, R0, 0x7f800000, RZ, 0xfc, !PT ;  /* 0x7f80000000007812 */ /* 0x000fe200078efcff */
[----:B------:R-:W-:Y:S05]  /*4100*/  BRA `(.L_x_58) ;  /* 0x0000005000007947 */ /* 0x000fea0003800000 */
.L_x_52:
[----:B------:R-:W-:Y:S01]  /*4110*/  LOP3.LUT R0, R23, 0x80000000, R0, 0x48, !PT ;  /* 0x8000000017007812 */ /* 0x000fe200078e4800 */
[----:B------:R-:W-:Y:S05]  /*4120*/  BRA `(.L_x_58) ;  /* 0x0000003000007947 */ /* 0x000fea0003800000 */
.L_x_51:
[----:B------:R-:W0:Y:S01]  /*4130*/  MUFU.RSQ R0, -QNAN ;  /* 0xffc0000000007908 */ /* 0x000e220000001400 */
[----:B------:R-:W-:Y:S05]  /*4140*/  BRA `(.L_x_58) ;  /* 0x0000001000007947 */ /* 0x000fea0003800000 */
.L_x_50:
[----:B------:R-:W-:-:S02]  /*4150*/  FADD.FTZ R0, R0, R3 ;  /* 0x0000000300007221 */ /* 0x000fc40000010000 */
.L_x_58:
[----:B------:R-:W-:Y:S05]  /*4160*/  BSYNC B2 ;  /* 0x0000000000027941 */ /* 0x000fea0003800000 */
.L_x_48:
[----:B------:R-:W-:-:S04]  /*4170*/  IMAD.MOV.U32 R11, RZ, RZ, 0x0 ;  /* 0x00000000ff0b7424 */ /* 0x000fc800078e00ff */
[----:B------:R-:W-:Y:S05]  /*4180*/  RET.REL.NODEC R10 `(softmax_n_1_to_2048__m_1025_to_2048__kernel) ;  /* 0xffffbe700a007950 */ /* 0x000fea0003c3ffff */
.L_x_59:
[----:B------:R-:W-:-:S00]  /*4190*/  BRA `(.L_x_59) ;  /* 0xfffffff000007947 */ /* 0x000fc0000383ffff */
[----:B------:R-:W-:-:S00]  /*41a0*/  NOP ;  /* 0x0000000000007918 */ /* 0x000fc00000000000 */
        /* <DEDUP_REMOVED lines=13> */
.L_x_103:


//--------------------- .text.softmax_n_1_to_2048__m_1_to_1024__kernel --------------------------
	.section	.text.softmax_n_1_to_2048__m_1_to_1024__kernel,"ax",@progbits
	.sectionflags	@"SHF_BARRIERS=1"
	.sectioninfo	@"SHI_REGISTERS=28"
	.align	128
        .global         softmax_n_1_to_2048__m_1_to_1024__kernel
        .type           softmax_n_1_to_2048__m_1_to_1024__kernel,@function
        .size           softmax_n_1_to_2048__m_1_to_1024__kernel,(.L_x_104 - softmax_n_1_to_2048__m_1_to_1024__kernel)
        .other          softmax_n_1_to_2048__m_1_to_1024__kernel,@"STO_CUDA_ENTRY STV_DEFAULT"
softmax_n_1_to_2048__m_1_to_1024__kernel:
.text.softmax_n_1_to_2048__m_1_to_1024__kernel:
[----:B------:R-:W-:-:S02]  /*0000*/  IMAD.MOV.U32 R1, RZ, RZ, c[0x0][0x28] ;  /* 0x00000a00ff017624 */ /* 0x000fc400078e00ff */
[----:B------:R-:W-:Y:S01]  /*0010*/  IMAD.MOV.U32 R4, RZ, RZ, c[0x0][0x170] ;  /* 0x00005c00ff047624 */ /* 0x000fe200078e00ff */
[----:B------:R-:W0:Y:S01]  /*0020*/  S2R R10, SR_TID.X ;  /* 0x00000000000a7919 */ /* 0x000e220000002100 */
[----:B------:R-:W-:Y:S01]  /*0030*/  IMAD.MOV.U32 R0, RZ, RZ, c[0x0][0x174] ;  /* 0x00005d00ff007624 */ /* 0x000fe200078e00ff */
[----:B------:R-:W-:Y:S01]  /*0040*/  ULDC.64 UR4, c[0x0][0x118] ;  /* 0x0000460000047ab9 */ /* 0x000fe20000000a00 */
[----:B------:R-:W-:Y:S01]  /*0050*/  IMAD.MOV.U32 R2, RZ, RZ, -0x800003 ;  /* 0xff7ffffdff027424 */ /* 0x000fe200078e00ff */
[C---:B------:R-:W-:Y:S02]  /*0060*/  ISETP.GE.U32.AND P0, PT, R4.reuse, 0x1, PT ;  /* 0x000000010400780c */ /* 0x040fe40003f06070 */
[----:B------:R-:W-:Y:S02]  /*0070*/  IADD3 R4, P1, R4, 0x7f, RZ ;  /* 0x0000007f04047810 */ /* 0x000fe40007f3e0ff */
[----:B------:R-:W-:-:S03]  /*0080*/  ISETP.GE.AND.EX P2, PT, R0, RZ, PT, P0 ;  /* 0x000000ff0000720c */ /* 0x000fc60003f46300 */
[----:B------:R-:W-:Y:S01]  /*0090*/  IMAD.X R3, RZ, RZ, c[0x0][0x174], P1 ;  /* 0x00005d00ff037624 */ /* 0x000fe200008e06ff */
[----:B------:R-:W-:-:S04]  /*00a0*/  P2R R15, PR, RZ, 0x4 ;  /* 0x00000004ff0f7803 */ /* 0x000fc80000000000 */
[--C-:B------:R-:W-:Y:S02]  /*00b0*/  SHF.R.S64 R4, R4, 0x7, R3.reuse ;  /* 0x0000000704047819 */ /* 0x100fe40000001003 */
[----:B------:R-:W-:-:S03]  /*00c0*/  SHF.R.S32.HI R0, RZ, 0x7, R3 ;  /* 0x00000007ff007819 */ /* 0x000fc60000011403 */
[----:B------:R-:W-:Y:S05]  /*00d0*/  @!P2 BRA `(.L_x_60) ;  /* 0x000005600000a947 */ /* 0x000fea0003800000 */
[----:B------:R-:W-:Y:S01]  /*00e0*/  ISETP.GT.U32.AND P0, PT, R4, 0x1, PT ;  /* 0x000000010400780c */ /* 0x000fe20003f04070 */
[----:B------:R-:W1:Y:S01]  /*00f0*/  S2R R5, SR_CTAID.X ;  /* 0x0000000000057919 */ /* 0x000e620000002500 */
[----:B------:R-:W-:Y:S02]  /*0100*/  CS2R R8, SRZ ;  /* 0x0000000000087805 */ /* 0x000fe4000001ff00 */
[----:B------:R-:W-:-:S04]  /*0110*/  ISETP.GT.AND.EX P0, PT, R0, RZ, PT, P0 ;  /* 0x000000ff0000720c */ /* 0x000fc80003f04300 */
[----:B------:R-:W-:Y:S02]  /*0120*/  SEL R12, R4, 0x1, P0 ;  /* 0x00000001040c7807 */ /* 0x000fe40000000000 */
[----:B------:R-:W-:Y:S02]  /*0130*/  SEL R14, R0, RZ, P0 ;  /* 0x000000ff000e7207 */ /* 0x000fe40000000000 */
[C---:B------:R-:W-:Y:S02]  /*0140*/  IADD3 R2, P2, R12.reuse, -0x1, RZ ;  /* 0xffffffff0c027810 */ /* 0x040fe40007f5e0ff */
[----:B------:R-:W-:Y:S02]  /*0150*/  LOP3.LUT R3, R12, 0x3, RZ, 0xc0, !PT ;  /* 0x000000030c037812 */ /* 0x000fe400078ec0ff */
[----:B------:R-:W-:Y:S02]  /*0160*/  ISETP.GE.U32.AND P1, PT, R2, 0x3, PT ;  /* 0x000000030200780c */ /* 0x000fe40003f26070 */
[----:B------:R-:W-:-:S02]  /*0170*/  IADD3.X R2, R14, -0x1, RZ, P2, !PT ;  /* 0xffffffff0e027810 */ /* 0x000fc400017fe4ff */
[----:B------:R-:W-:Y:S02]  /*0180*/  ISETP.NE.U32.AND P0, PT, R3, RZ, PT ;  /* 0x000000ff0300720c */ /* 0x000fe40003f05070 */
[----:B------:R-:W-:Y:S01]  /*0190*/  ISETP.GE.U32.AND.EX P1, PT, R2, RZ, PT, P1 ;  /* 0x000000ff0200720c */ /* 0x000fe20003f26110 */
[----:B------:R-:W-:Y:S01]  /*01a0*/  IMAD.MOV.U32 R2, RZ, RZ, -0x800003 ;  /* 0xff7ffffdff027424 */ /* 0x000fe200078e00ff */
[----:B------:R-:W-:-:S11]  /*01b0*/  ISETP.NE.AND.EX P0, PT, RZ, RZ, PT, P0 ;  /* 0x000000ffff00720c */ /* 0x000fd60003f05300 */
[----:B------:R-:W-:Y:S05]  /*01c0*/  @!P1 BRA `(.L_x_61) ;  /* 0x000002d000009947 */ /* 0x000fea0003800000 */
[----:B-1----:R-:W-:Y:S01]  /*01d0*/  IMAD.MOV.U32 R11, RZ, RZ, RZ ;  /* 0x000000ffff0b7224 */ /* 0x002fe200078e00ff */
[----:B------:R-:W-:Y:S01]  /*01e0*/  IADD3 R21, P1, R3, -R12, RZ ;  /* 0x8000000c03157210 */ /* 0x000fe20007f3e0ff */
[--C-:B0-----:R-:W-:Y:S02]  /*01f0*/  IMAD.MOV.U32 R12, RZ, RZ, R10.reuse ;  /* 0x000000ffff0c7224 */ /* 0x101fe400078e000a */
[----:B------:R-:W-:-:S04]  /*0200*/  IMAD.WIDE.U32 R6, R5, c[0x0][0x170], R10 ;  /* 0x00005c0005067a25 */ /* 0x000fc800078e000a */
[----:B------:R-:W-:Y:S01]  /*0210*/  IMAD R7, R5, c[0x0][0x174], R7 ;  /* 0x00005d0005077a24 */ /* 0x000fe200078e0207 */
[C---:B------:R-:W-:Y:S01]  /*0220*/  LEA R11, P2, R6.reuse, c[0x0][0x160], 0x2 ;  /* 0x00005800060b7a11 */ /* 0x040fe200078410ff */
[----:B------:R-:W-:Y:S02]  /*0230*/  IMAD.MOV.U32 R18, RZ, RZ, RZ ;  /* 0x000000ffff127224 */ /* 0x000fe400078e00ff */
[----:B------:R-:W-:Y:S01]  /*0240*/  IMAD.X R14, RZ, RZ, ~R14, P1 ;  /* 0x000000ffff0e7224 */ /* 0x000fe200008e0e0e */
[----:B------:R-:W-:Y:S02]  /*0250*/  IADD3 R11, P3, R11, 0x400, RZ ;  /* 0x000004000b0b7810 */ /* 0x000fe40007f7e0ff */
[----:B------:R-:W-:-:S05]  /*0260*/  LEA.HI.X R7, R6, c[0x0][0x164], R7, 0x2, P2 ;  /* 0x0000590006077a11 */ /* 0x000fca00010f1407 */
[----:B------:R-:W-:-:S02]  /*0270*/  IMAD.X R7, RZ, RZ, R7, P3 ;  /* 0x000000ffff077224 */ /* 0x000fc400018e0607 */
.L_x_62:
[C---:B------:R-:W-:Y:S02]  /*0280*/  ISETP.GE.U32.AND P2, PT, R12.reuse, c[0x0][0x170], PT ;  /* 0x00005c000c007a0c */ /* 0x040fe40003f46070 */
[----:B------:R-:W-:Y:S02]  /*0290*/  IADD3 R6, P4, R12, 0x80, RZ ;  /* 0x000000800c067810 */ /* 0x000fe40007f9e0ff */
[----:B------:R-:W-:Y:S02]  /*02a0*/  ISETP.GE.AND.EX P2, PT, R18, c[0x0][0x174], PT, P2 ;  /* 0x00005d0012007a0c */ /* 0x000fe40003f46320 */
[----:B------:R-:W-:Y:S01]  /*02b0*/  IADD3 R13, P3, R12, 0x100, RZ ;  /* 0x000001000c0d7810 */ /* 0x000fe20007f7e0ff */
[----:B------:R-:W-:Y:S01]  /*02c0*/  IMAD.X R16, RZ, RZ, R18, P4 ;  /* 0x000000ffff107224 */ /* 0x000fe200020e0612 */
[----:B------:R-:W-:Y:S02]  /*02d0*/  ISETP.GE.U32.AND P1, PT, R6, c[0x0][0x170], PT ;  /* 0x00005c0006007a0c */ /* 0x000fe40003f26070 */
[----:B------:R-:W-:-:S02]  /*02e0*/  IADD3 R6, P5, R12, 0x180, RZ ;  /* 0x000001800c067810 */ /* 0x000fc40007fbe0ff */
[----:B------:R-:W-:Y:S01]  /*02f0*/  ISETP.GE.U32.AND P4, PT, R13, c[0x0][0x170], PT ;  /* 0x00005c000d007a0c */ /* 0x000fe20003f86070 */
[--C-:B------:R-:W-:Y:S01]  /*0300*/  IMAD.X R13, RZ, RZ, R18.reuse, P3 ;  /* 0x000000ffff0d7224 */ /* 0x100fe200018e0612 */
[----:B------:R-:W-:Y:S01]  /*0310*/  ISETP.GE.U32.AND P3, PT, R6, c[0x0][0x170], PT ;  /* 0x00005c0006007a0c */ /* 0x000fe20003f66070 */
[----:B------:R-:W-:Y:S01]  /*0320*/  IMAD.MOV.U32 R6, RZ, RZ, R11 ;  /* 0x000000ffff067224 */ /* 0x000fe200078e000b */
[----:B------:R-:W-:Y:S02]  /*0330*/  ISETP.GE.AND.EX P1, PT, R16, c[0x0][0x174], PT, P1 ;  /* 0x00005d0010007a0c */ /* 0x000fe40003f26310 */
[----:B------:R-:W-:Y:S01]  /*0340*/  ISETP.GE.AND.EX P4, PT, R13, c[0x0][0x174], PT, P4 ;  /* 0x00005d000d007a0c */ /* 0x000fe20003f86340 */
[----:B------:R-:W-:Y:S01]  /*0350*/  IMAD.X R13, RZ, RZ, R18, P5 ;  /* 0x000000ffff0d7224 */ /* 0x000fe200028e0612 */
[----:B------:R-:W2:Y:S04]  /*0360*/  @!P2 LDG.E.CONSTANT R11, [R6.64+-0x400] ;  /* 0xfffc0004060ba981 */ /* 0x000ea8000c1e9900 */
[----:B------:R-:W-:-:S05]  /*0370*/  ISETP.GE.AND.EX P3, PT, R13, c[0x0][0x174], PT, P3 ;  /* 0x00005d000d007a0c */ /* 0x000fca0003f66330 */
[----:B------:R-:W3:Y:S04]  /*0380*/  @!P1 LDG.E.CONSTANT R13, [R6.64+-0x200] ;  /* 0xfffe0004060d9981 */ /* 0x000ee8000c1e9900 */
[----:B------:R-:W4:Y:S04]  /*0390*/  @!P4 LDG.E.CONSTANT R17, [R6.64] ;  /* 0x000000040611c981 */ /* 0x000f28000c1e9900 */
[----:B------:R0:W5:Y:S01]  /*03a0*/  @!P3 LDG.E.CONSTANT R19, [R6.64+0x200] ;  /* 0x000200040613b981 */ /* 0x000162000c1e9900 */
[----:B------:R-:W-:-:S05]  /*03b0*/  IADD3 R8, P5, R8, 0x4, RZ ;  /* 0x0000000408087810 */ /* 0x000fca0007fbe0ff */
[----:B------:R-:W-:Y:S01]  /*03c0*/  IMAD.X R9, RZ, RZ, R9, P5 ;  /* 0x000000ffff097224 */ /* 0x000fe200028e0609 */
[----:B--2---:R-:W-:Y:S02]  /*03d0*/  @!P2 FMNMX R2, R2, R11, !PT ;  /* 0x0000000b0202a209 */ /* 0x004fe40007800000 */
[----:B------:R-:W-:-:S04]  /*03e0*/  IADD3 R11, P2, R8, R21, RZ ;  /* 0x00000015080b7210 */ /* 0x000fc80007f5e0ff */
[----:B------:R-:W-:Y:S01]  /*03f0*/  ISETP.NE.U32.AND P5, PT, R11, RZ, PT ;  /* 0x000000ff0b00720c */ /* 0x000fe20003fa5070 */
[----:B------:R-:W-:Y:S01]  /*0400*/  IMAD.X R11, R9, 0x1, R14, P2 ;  /* 0x00000001090b7824 */ /* 0x000fe200010e060e */
[----:B------:R-:W-:Y:S02]  /*0410*/  IADD3 R12, P2, R12, 0x200, RZ ;  /* 0x000002000c0c7810 */ /* 0x000fe40007f5e0ff */
[----:B---3--:R-:W-:Y:S02]  /*0420*/  @!P1 FMNMX R2, R2, R13, !PT ;  /* 0x0000000d02029209 */ /* 0x008fe40007800000 */
[----:B------:R-:W-:Y:S01]  /*0430*/  ISETP.NE.AND.EX P1, PT, R11, RZ, PT, P5 ;  /* 0x000000ff0b00720c */ /* 0x000fe20003f25350 */
[----:B------:R-:W-:Y:S01]  /*0440*/  IMAD.X R18, RZ, RZ, R18, P2 ;  /* 0x000000ffff127224 */ /* 0x000fe200010e0612 */
[----:B------:R-:W-:Y:S02]  /*0450*/  IADD3 R11, P5, R6, 0x800, RZ ;  /* 0x00000800060b7810 */ /* 0x000fe40007fbe0ff */
[----:B----4-:R-:W-:-:S03]  /*0460*/  @!P4 FMNMX R2, R2, R17, !PT ;  /* 0x000000110202c209 */ /* 0x010fc60007800000 */
[----:B0-----:R-:W-:Y:S01]  /*0470*/  IMAD.X R7, RZ, RZ, R7, P5 ;  /* 0x000000ffff077224 */ /* 0x001fe200028e0607 */
[----:B-----5:R-:W-:-:S05]  /*0480*/  @!P3 FMNMX R2, R2, R19, !PT ;  /* 0x000000130202b209 */ /* 0x020fca0007800000 */
[----:B------:R-:W-:Y:S05]  /*0490*/  @P1 BRA `(.L_x_62) ;  /* 0xfffffde000001947 */ /* 0x000fea000383ffff */
.L_x_61:
[----:B-1----:R-:W-:Y:S05]  /*04a0*/  @!P0 BRA `(.L_x_60) ;  /* 0x0000019000008947 */ /* 0x002fea0003800000 */
[C---:B------:R-:W-:Y:S01]  /*04b0*/  SHF.L.U64.HI R9, R8.reuse, 0x7, R9 ;  /* 0x0000000708097819 */ /* 0x040fe20000010209 */
[----:B------:R-:W-:-:S04]  /*04c0*/  IMAD.SHL.U32 R8, R8, 0x80, RZ ;  /* 0x0000008008087824 */ /* 0x000fc800078e00ff */
[----:B------:R-:W-:Y:S01]  /*04d0*/  IMAD.WIDE.U32 R6, R5, c[0x0][0x170], R8 ;  /* 0x00005c0005067a25 */ /* 0x000fe200078e0008 */
[----:B0-----:R-:W-:-:S03]  /*04e0*/  IADD3 R11, P2, R10, R8, RZ ;  /* 0x000000080a0b7210 */ /* 0x001fc60007f5e0ff */
[----:B------:R-:W-:Y:S01]  /*04f0*/  IMAD R7, R5, c[0x0][0x174], R7 ;  /* 0x00005d0005077a24 */ /* 0x000fe200078e0207 */
[----:B------:R-:W-:Y:S01]  /*0500*/  IADD3 R12, P0, R10, R6, RZ ;  /* 0x000000060a0c7210 */ /* 0x000fe20007f1e0ff */
[----:B------:R-:W-:Y:S01]  /*0510*/  IMAD.X R9, RZ, RZ, R9, P2 ;  /* 0x000000ffff097224 */ /* 0x000fe200010e0609 */
[----:B------:R-:W-:Y:S02]  /*0520*/  IADD3 R5, P3, RZ, -R3, RZ ;  /* 0x80000003ff057210 */ /* 0x000fe40007f7e0ff */
[----:B------:R-:W-:Y:S01]  /*0530*/  LEA R6, P1, R12, c[0x0][0x160], 0x2 ;  /* 0x000058000c067a11 */ /* 0x000fe200078210ff */
[----:B------:R-:W-:Y:S02]  /*0540*/  IMAD.X R7, RZ, RZ, R7, P0 ;  /* 0x000000ffff077224 */ /* 0x000fe400000e0607 */
[----:B------:R-:W-:-:S03]  /*0550*/  IMAD.X R8, RZ, RZ, -0x1, P3 ;  /* 0xffffffffff087424 */ /* 0x000fc600018e06ff */
[----:B------:R-:W-:-:S02]  /*0560*/  LEA.HI.X R7, R12, c[0x0][0x164], R7, 0x2, P1 ;  /* 0x000059000c077a11 */ /* 0x000fc400008f1407 */
.L_x_63:
[----:B------:R-:W-:-:S04]  /*0570*/  ISETP.GE.U32.AND P0, PT, R11, c[0x0][0x170], PT ;  /* 0x00005c000b007a0c */ /* 0x000fc80003f06070 */
[----:B------:R-:W-:-:S13]  /*0580*/  ISETP.GE.AND.EX P0, PT, R9, c[0x0][0x174], PT, P0 ;  /* 0x00005d0009007a0c */ /* 0x000fda0003f06300 */
[----:B------:R0:W2:Y:S01]  /*0590*/  @!P0 LDG.E.CONSTANT R3, [R6.64] ;  /* 0x0000000406038981 */ /* 0x0000a2000c1e9900 */
[----:B------:R-:W-:Y:S02]  /*05a0*/  IADD3 R5, P1, R5, 0x1, RZ ;  /* 0x0000000105057810 */ /* 0x000fe40007f3e0ff */
[----:B------:R-:W-:-:S03]  /*05b0*/  IADD3 R11, P3, R11, 0x80, RZ ;  /* 0x000000800b0b7810 */ /* 0x000fc60007f7e0ff */
[----:B------:R-:W-:Y:S01]  /*05c0*/  IMAD.X R8, RZ, RZ, R8, P1 ;  /* 0x000000ffff087224 */ /* 0x000fe200008e0608 */
[----:B------:R-:W-:Y:S01]  /*05d0*/  ISETP.NE.U32.AND P1, PT, R5, RZ, PT ;  /* 0x000000ff0500720c */ /* 0x000fe20003f25070 */
[----:B------:R-:W-:Y:S01]  /*05e0*/  IMAD.X R9, RZ, RZ, R9, P3 ;  /* 0x000000ffff097224 */ /* 0x000fe200018e0609 */
[----:B0-----:R-:W-:Y:S02]  /*05f0*/  IADD3 R6, P2, R6, 0x200, RZ ;  /* 0x0000020006067810 */ /* 0x001fe40007f5e0ff */
[----:B------:R-:W-:-:S03]  /*0600*/  ISETP.NE.AND.EX P1, PT, R8, RZ, PT, P1 ;  /* 0x000000ff0800720c */ /* 0x000fc60003f25310 */
[----:B------:R-:W-:Y:S01]  /*0610*/  IMAD.X R7, RZ, RZ, R7, P2 ;  /* 0x000000ffff077224 */ /* 0x000fe200010e0607 */
[----:B--2---:R-:W-:-:S09]  /*0620*/  @!P0 FMNMX R2, R2, R3, !PT ;  /* 0x0000000302028209 */ /* 0x004fd20007800000 */
[----:B------:R-:W-:Y:S05]  /*0630*/  @P1 BRA `(.L_x_63) ;  /* 0xffffff3000001947 */ /* 0x000fea000383ffff */
.L_x_60:
[----:B------:R-:W1:Y:S01]  /*0640*/  SHFL.DOWN PT, R3, R2, 0x10, 0x1f ;  /* 0x0a001f0002037f89 */ /* 0x000e6200000e0000 */
[C---:B0-----:R-:W-:Y:S02]  /*0650*/  LOP3.LUT P2, RZ, R10.reuse, 0x1f, RZ, 0xc0, !PT ;  /* 0x0000001f0aff7812 */ /* 0x041fe4000784c0ff */
[----:B------:R-:W-:Y:S02]  /*0660*/  ISETP.GT.U32.AND P1, PT, R10, 0x3, PT ;  /* 0x000000030a00780c */ /* 0x000fe40003f24070 */
[----:B------:R-:W-:-:S09]  /*0670*/  ISETP.NE.AND P0, PT, R15, RZ, PT ;  /* 0x000000ff0f00720c */ /* 0x000fd20003f05270 */
[----:B------:R-:W-:-:S04]  /*0680*/  @!P2 SHF.R.U32.HI R9, RZ, 0x3, R10 ;  /* 0x00000003ff09a819 */ /* 0x000fc8000001160a */
[----:B------:R-:W-:Y:S02]  /*0690*/  @!P2 LOP3.LUT R9, R9, 0x1ffffffc, RZ, 0xc0, !PT ;  /* 0x1ffffffc0909a812 */ /* 0x000fe400078ec0ff */
[----:B-1----:R-:W-:-:S05]  /*06a0*/  FMNMX R3, R3, R2, !PT ;  /* 0x0000000203037209 */ /* 0x002fca0007800000 */
[----:B------:R-:W0:Y:S02]  /*06b0*/  SHFL.DOWN PT, R6, R3, 0x8, 0x1f ;  /* 0x09001f0003067f89 */ /* 0x000e2400000e0000 */
[----:B0-----:R-:W-:Y:S02]  /*06c0*/  FMNMX R6, R3, R6, !PT ;  /* 0x0000000603067209 */ /* 0x001fe40007800000 */
[----:B------:R-:W-:Y:S02]  /*06d0*/  P2R R3, PR, RZ, 0x4 ;  /* 0x00000004ff037803 */ /* 0x000fe40000000000 */
[----:B------:R-:W-:Y:S01]  /*06e0*/  P2R R3, PR, RZ, 0x2 ;  /* 0x00000002ff037803 */ /* 0x000fe20000000000 */
[----:B------:R-:W0:Y:S02]  /*06f0*/  SHFL.DOWN PT, R5, R6, 0x4, 0x1f ;  /* 0x08801f0006057f89 */ /* 0x000e2400000e0000 */
[----:B0-----:R-:W-:-:S05]  /*0700*/  FMNMX R5, R6, R5, !PT ;  /* 0x0000000506057209 */ /* 0x001fca0007800000 */
[----:B------:R-:W0:Y:S02]  /*0710*/  SHFL.DOWN PT, R8, R5, 0x2, 0x1f ;  /* 0x08401f0005087f89 */ /* 0x000e2400000e0000 */
[----:B0-----:R-:W-:Y:S01]  /*0720*/  FMNMX R8, R5, R8, !PT ;  /* 0x0000000805087209 */ /* 0x001fe20007800000 */
[----:B------:R-:W-:-:S04]  /*0730*/  IMAD.MOV.U32 R5, RZ, RZ, RZ ;  /* 0x000000ffff057224 */ /* 0x000fc800078e00ff */
[----:B------:R-:W0:Y:S02]  /*0740*/  SHFL.DOWN PT, R7, R8, 0x1, 0x1f ;  /* 0x08201f0008077f89 */ /* 0x000e2400000e0000 */
[----:B0-----:R-:W-:-:S05]  /*0750*/  FMNMX R12, R8, R7, !PT ;  /* 0x00000007080c7209 */ /* 0x001fca0007800000 */
[----:B------:R-:W-:Y:S04]  /*0760*/  @!P2 STS [R9+0x8], R12 ;  /* 0x0000080c0900a388 */ /* 0x000fe80000000800 */
[----:B------:R-:W-:Y:S06]  /*0770*/  BAR.SYNC 0x0 ;  /* 0x0000000000007b1d */ /* 0x000fec0000000000 */
[----:B------:R-:W0:Y:S01]  /*0780*/  @!P1 LDS R2, [R10.X4+0x8] ;  /* 0x000008000a029984 */ /* 0x000e220000004800 */
[----:B------:R-:W-:-:S03]  /*0790*/  ISETP.NE.AND P1, PT, R10, RZ, PT ;  /* 0x000000ff0a00720c */ /* 0x000fc60003f25270 */
[----:B0-----:R-:W0:Y:S02]  /*07a0*/  SHFL.DOWN PT, R3, R2, 0x2, 0x1f ;  /* 0x08401f0002037f89 */ /* 0x001e2400000e0000 */
[----:B0-----:R-:W-:Y:S02]  /*07b0*/  FMNMX R3, R2, R3, !PT ;  /* 0x0000000302037209 */ /* 0x001fe40007800000 */
[----:B------:R-:W-:-:S03]  /*07c0*/  P2R R2, PR, RZ, 0x2 ;  /* 0x00000002ff027803 */ /* 0x000fc60000000000 */
        /* <DEDUP_REMOVED lines=8> */
[----:B------:R-:W-:Y:S01]  /*0850*/  ISETP.GT.U32.AND P0, PT, R4, 0x1, PT ;  /* 0x000000010400780c */ /* 0x000fe20003f04070 */
[----:B------:R-:W0:Y:S01]  /*0860*/  LDS R6, [0x28] ;  /* 0x00002800ff067984 */ /* 0x000e220000000800 */
[----:B------:R-:W-:-:S02]  /*0870*/  IMAD.MOV.U32 R5, RZ, RZ, RZ ;  /* 0x000000ffff057224 */ /* 0x000fc400078e00ff */
[----:B------:R-:W-:Y:S01]  /*0880*/  ISETP.GT.AND.EX P0, PT, R0, RZ, PT, P0 ;  /* 0x000000ff0000720c */ /* 0x000fe20003f04300 */
[----:B------:R-:W1:Y:S01]  /*0890*/  S2R R7, SR_CTAID.X ;  /* 0x0000000000077919 */ /* 0x000e620000002500 */
[----:B------:R-:W-:Y:S02]  /*08a0*/  IMAD.MOV.U32 R9, RZ, RZ, RZ ;  /* 0x000000ffff097224 */ /* 0x000fe400078e00ff */
[----:B------:R-:W-:Y:S01]  /*08b0*/  SEL R13, R4, 0x1, P0 ;  /* 0x00000001040d7807 */ /* 0x000fe20000000000 */
[----:B------:R-:W-:Y:S01]  /*08c0*/  IMAD.MOV.U32 R12, RZ, RZ, RZ ;  /* 0x000000ffff0c7224 */ /* 0x000fe200078e00ff */
[----:B------:R-:W-:Y:S02]  /*08d0*/  SEL R17, R0, RZ, P0 ;  /* 0x000000ff00117207 */ /* 0x000fe40000000000 */
[C---:B------:R-:W-:Y:S02]  /*08e0*/  IADD3 R2, P1, R13.reuse, -0x1, RZ ;  /* 0xffffffff0d027810 */ /* 0x040fe40007f3e0ff */
[----:B------:R-:W-:-:S02]  /*08f0*/  LOP3.LUT R8, R13, 0x3, RZ, 0xc0, !PT ;  /* 0x000000030d087812 */ /* 0x000fc400078ec0ff */
[----:B------:R-:W-:Y:S02]  /*0900*/  ISETP.GE.U32.AND P0, PT, R2, 0x3, PT ;  /* 0x000000030200780c */ /* 0x000fe40003f06070 */
[----:B------:R-:W-:-:S04]  /*0910*/  IADD3.X R2, R17, -0x1, RZ, P1, !PT ;  /* 0xffffffff11027810 */ /* 0x000fc80000ffe4ff */
[----:B------:R-:W-:-:S13]  /*0920*/  ISETP.GE.U32.AND.EX P0, PT, R2, RZ, PT, P0 ;  /* 0x000000ff0200720c */ /* 0x000fda0003f06100 */
[----:B------:R-:W-:Y:S05]  /*0930*/  @!P0 BRA `(.L_x_65) ;  /* 0x000004d000008947 */ /* 0x000fea0003800000 */
[----:B-1----:R-:W-:Y:S01]  /*0940*/  IMAD.MOV.U32 R11, RZ, RZ, RZ ;  /* 0x000000ffff0b7224 */ /* 0x002fe200078e00ff */
[----:B------:R-:W-:Y:S01]  /*0950*/  IADD3 R14, P0, R8, -R13, RZ ;  /* 0x8000000d080e7210 */ /* 0x000fe20007f1e0ff */
[----:B------:R-:W-:Y:S02]  /*0960*/  IMAD.MOV.U32 R22, RZ, RZ, RZ ;  /* 0x000000ffff167224 */ /* 0x000fe400078e00ff */
[----:B------:R-:W-:-:S04]  /*0970*/  IMAD.WIDE.U32 R2, R7, c[0x0][0x170], R10 ;  /* 0x00005c0007027a25 */ /* 0x000fc800078e000a */
[----:B------:R-:W-:Y:S01]  /*0980*/  IMAD R3, R7, c[0x0][0x174], R3 ;  /* 0x00005d0007037a24 */ /* 0x000fe200078e0203 */
[----:B------:R-:W-:Y:S01]  /*0990*/  LEA R16, P1, R2, c[0x0][0x160], 0x2 ;  /* 0x0000580002107a11 */ /* 0x000fe200078210ff */
[----:B------:R-:W-:Y:S02]  /*09a0*/  IMAD.MOV.U32 R11, RZ, RZ, R10 ;  /* 0x000000ffff0b7224 */ /* 0x000fe400078e000a */
[----:B------:R-:W-:Y:S01]  /*09b0*/  IMAD.X R13, RZ, RZ, ~R17, P0 ;  /* 0x000000ffff0d7224 */ /* 0x000fe200000e0e11 */
[----:B------:R-:W-:Y:S02]  /*09c0*/  IADD3 R16, P2, R16, 0x400, RZ ;  /* 0x0000040010107810 */ /* 0x000fe40007f5e0ff */
[----:B------:R-:W-:-:S05]  /*09d0*/  LEA.HI.X R3, R2, c[0x0][0x164], R3, 0x2, P1 ;  /* 0x0000590002037a11 */ /* 0x000fca00008f1403 */
[----:B------:R-:W-:-:S02]  /*09e0*/  IMAD.X R3, RZ, RZ, R3, P2 ;  /* 0x000000ffff037224 */ /* 0x000fc400010e0603 */
.L_x_66:
[----:B------:R-:W-:Y:S01]  /*09f0*/  ISETP.GE.U32.AND P1, PT, R11, c[0x0][0x170], PT ;  /* 0x00005c000b007a0c */ /* 0x000fe20003f26070 */
[----:B------:R-:W-:-:S03]  /*0a00*/  IMAD.MOV.U32 R2, RZ, RZ, R16 ;  /* 0x000000ffff027224 */ /* 0x000fc600078e0010 */
[----:B------:R-:W-:-:S13]  /*0a10*/  ISETP.GE.AND.EX P1, PT, R22, c[0x0][0x174], PT, P1 ;  /* 0x00005d0016007a0c */ /* 0x000fda0003f26310 */
[----:B------:R-:W2:Y:S01]  /*0a20*/  @!P1 LDG.E.CONSTANT R17, [R2.64+-0x400] ;  /* 0xfffc000402119981 */ /* 0x000ea2000c1e9900 */
[----:B------:R-:W-:Y:S01]  /*0a30*/  PLOP3.LUT P0, PT, PT, PT, PT, 0x80, 0x0 ;  /* 0x000000000000781c */ /* 0x000fe20003f0f070 */
[----:B0-2---:R-:W-:-:S04]  /*0a40*/  @!P1 FADD R17, -R6, R17 ;  /* 0x0000001106119221 */ /* 0x005fc80000000100 */
[----:B------:R-:W-:-:S05]  /*0a50*/  @!P1 FMUL R17, R17, 1.4426950216293334961 ;  /* 0x3fb8aa3b11119820 */ /* 0x000fca0000400000 */
[----:B------:R-:W-:-:S04]  /*0a60*/  @!P1 FSETP.GEU.AND P2, PT, R17, -126, PT ;  /* 0xc2fc00001100980b */ /* 0x000fc80003f4e000 */
[----:B------:R-:W-:Y:S02]  /*0a70*/  @!P1 PLOP3.LUT P0, PT, P2, PT, PT, 0x80, 0x0 ;  /* 0x000000000000981c */ /* 0x000fe4000170f070 */
[----:B------:R-:W-:-:S04]  /*0a80*/  IADD3 R16, P2, R11, 0x80, RZ ;  /* 0x000000800b107810 */ /* 0x000fc80007f5e0ff */
[----:B------:R-:W-:Y:S01]  /*0a90*/  ISETP.GE.U32.AND P3, PT, R16, c[0x0][0x170], PT ;  /* 0x00005c0010007a0c */ /* 0x000fe20003f66070 */
[----:B------:R-:W-:-:S05]  /*0aa0*/  IMAD.X R18, RZ, RZ, R22, P2 ;  /* 0x000000ffff127224 */ /* 0x000fca00010e0616 */
[----:B------:R-:W-:-:S13]  /*0ab0*/  ISETP.GE.AND.EX P3, PT, R18, c[0x0][0x174], PT, P3 ;  /* 0x00005d0012007a0c */ /* 0x000fda0003f66330 */
[----:B------:R-:W2:Y:S01]  /*0ac0*/  @!P3 LDG.E.CONSTANT R19, [R2.64+-0x200] ;  /* 0xfffe00040213b981 */ /* 0x000ea2000c1e9900 */
[----:B------:R-:W-:-:S04]  /*0ad0*/  @!P0 FMUL R17, R17, 0.5 ;  /* 0x3f00000011118820 */ /* 0x000fc80000400000 */
[----:B------:R-:W0:Y:S02]  /*0ae0*/  @!P1 MUFU.EX2 R16, R17 ;  /* 0x0000001100109308 */ /* 0x000e240000000800 */
[----:B0-----:R-:W-:Y:S01]  /*0af0*/  @!P0 FMUL R16, R16, R16 ;  /* 0x0000001010108220 */ /* 0x001fe20000400000 */
[----:B------:R-:W-:-:S03]  /*0b00*/  PLOP3.LUT P0, PT, PT, PT, PT, 0x80, 0x0 ;  /* 0x000000000000781c */ /* 0x000fc60003f0f070 */
[----:B------:R-:W-:Y:S01]  /*0b10*/  @!P1 FADD R5, R5, R16 ;  /* 0x0000001005059221 */ /* 0x000fe20000000000 */
[----:B--2---:R-:W-:-:S04]  /*0b20*/  @!P3 FADD R19, -R6, R19 ;  /* 0x000000130613b221 */ /* 0x004fc80000000100 */
[----:B------:R-:W-:-:S05]  /*0b30*/  @!P3 FMUL R19, R19, 1.4426950216293334961 ;  /* 0x3fb8aa3b1313b820 */ /* 0x000fca0000400000 */
[----:B------:R-:W-:-:S04]  /*0b40*/  @!P3 FSETP.GEU.AND P1, PT, R19, -126, PT ;  /* 0xc2fc00001300b80b */ /* 0x000fc80003f2e000 */
[----:B------:R-:W-:Y:S02]  /*0b50*/  @!P3 PLOP3.LUT P0, PT, P1, PT, PT, 0x80, 0x0 ;  /* 0x000000000000b81c */ /* 0x000fe40000f0f070 */
[----:B------:R-:W-:-:S04]  /*0b60*/  IADD3 R18, P1, R11, 0x100, RZ ;  /* 0x000001000b127810 */ /* 0x000fc80007f3e0ff */
[----:B------:R-:W-:Y:S01]  /*0b70*/  ISETP.GE.U32.AND P4, PT, R18, c[0x0][0x170], PT ;  /* 0x00005c0012007a0c */ /* 0x000fe20003f86070 */
[----:B------:R-:W-:Y:S01]  /*0b80*/  IMAD.X R20, RZ, RZ, R22, P1 ;  /* 0x000000ffff147224 */ /* 0x000fe200008e0616 */
[----:B------:R-:W-:-:S04]  /*0b90*/  IADD3 R16, P1, R11, 0x180, RZ ;  /* 0x000001800b107810 */ /* 0x000fc80007f3e0ff */
[----:B------:R-:W-:Y:S01]  /*0ba0*/  ISETP.GE.AND.EX P4, PT, R20, c[0x0][0x174], PT, P4 ;  /* 0x00005d0014007a0c */ /* 0x000fe20003f86340 */
[----:B------:R-:W-:Y:S01]  /*0bb0*/  IMAD.X R21, RZ, RZ, R22, P1 ;  /* 0x000000ffff157224 */ /* 0x000fe200008e0616 */
[----:B------:R-:W-:-:S04]  /*0bc0*/  ISETP.GE.U32.AND P5, PT, R16, c[0x0][0x170], PT ;  /* 0x00005c0010007a0c */ /* 0x000fc80003fa6070 */
[----:B------:R-:W-:-:S07]  /*0bd0*/  ISETP.GE.AND.EX P5, PT, R21, c[0x0][0x174], PT, P5 ;  /* 0x00005d0015007a0c */ /* 0x000fce0003fa6350 */
[----:B------:R-:W2:Y:S01]  /*0be0*/  @!P4 LDG.E.CONSTANT R17, [R2.64] ;  /* 0x000000040211c981 */ /* 0x000ea2000c1e9900 */
[----:B------:R-:W-:-:S05]  /*0bf0*/  PLOP3.LUT P1, PT, PT, PT, PT, 0x80, 0x0 ;  /* 0x000000000000781c */ /* 0x000fca0003f2f070 */
[----:B------:R-:W3:Y:S01]  /*0c00*/  @!P5 LDG.E.CONSTANT R21, [R2.64+0x200] ;  /* 0x000200040215d981 */ /* 0x000ee2000c1e9900 */
[----:B------:R-:W-:-:S04]  /*0c10*/  @!P0 FMUL R19, R19, 0.5 ;  /* 0x3f00000013138820 */ /* 0x000fc80000400000 */
[----:B------:R-:W0:Y:S02]  /*0c20*/  @!P3 MUFU.EX2 R16, R19 ;  /* 0x000000130010b308 */ /* 0x000e240000000800 */
[----:B0-----:R-:W-:Y:S01]  /*0c30*/  @!P0 FMUL R16, R16, R16 ;  /* 0x0000001010108220 */ /* 0x001fe20000400000 */
[----:B------:R-:W-:-:S03]  /*0c40*/  IADD3 R9, P0, R9, 0x4, RZ ;  /* 0x0000000409097810 */ /* 0x000fc60007f1e0ff */
[----:B------:R-:W-:Y:S02]  /*0c50*/  @!P3 FADD R5, R5, R16 ;  /* 0x000000100505b221 */ /* 0x000fe40000000000 */
[----:B------:R-:W-:Y:S01]  /*0c60*/  IMAD.X R12, RZ, RZ, R12, P0 ;  /* 0x000000ffff0c7224 */ /* 0x000fe200000e060c */
[----:B--2---:R-:W-:-:S04]  /*0c70*/  @!P4 FADD R17, -R6, R17 ;  /* 0x000000110611c221 */ /* 0x004fc80000000100 */
[----:B------:R-:W-:-:S05]  /*0c80*/  @!P4 FMUL R17, R17, 1.4426950216293334961 ;  /* 0x3fb8aa3b1111c820 */ /* 0x000fca0000400000 */
[----:B------:R-:W-:-:S04]  /*0c90*/  @!P4 FSETP.GEU.AND P2, PT, R17, -126, PT ;  /* 0xc2fc00001100c80b */ /* 0x000fc80003f4e000 */
[----:B------:R-:W-:Y:S01]  /*0ca0*/  @!P4 PLOP3.LUT P1, PT, P2, PT, PT, 0x80, 0x0 ;  /* 0x000000000000c81c */ /* 0x000fe2000172f070 */
[----:B---3--:R-:W-:-:S04]  /*0cb0*/  @!P5 FADD R21, -R6, R21 ;  /* 0x000000150615d221 */ /* 0x008fc80000000100 */
[----:B------:R-:W-:Y:S01]  /*0cc0*/  @!P5 FMUL R21, R21, 1.4426950216293334961 ;  /* 0x3fb8aa3b1515d820 */ /* 0x000fe20000400000 */
[----:B------:R-:W-:-:S04]  /*0cd0*/  PLOP3.LUT P2, PT, PT, PT, PT, 0x80, 0x0 ;  /* 0x000000000000781c */ /* 0x000fc80003f4f070 */
[----:B------:R-:W-:-:S03]  /*0ce0*/  @!P5 FSETP.GEU.AND P6, PT, R21, -126, PT ;  /* 0xc2fc00001500d80b */ /* 0x000fc60003fce000 */
[----:B------:R-:W-:Y:S01]  /*0cf0*/  @!P1 FMUL R17, R17, 0.5 ;  /* 0x3f00000011119820 */ /* 0x000fe20000400000 */
[----:B------:R-:W-:-:S03]  /*0d00*/  @!P5 PLOP3.LUT P2, PT, P6, PT, PT, 0x80, 0x0 ;  /* 0x000000000000d81c */ /* 0x000fc6000374f070 */
[----:B------:R-:W0:Y:S10]  /*0d10*/  @!P4 MUFU.EX2 R18, R17 ;  /* 0x000000110012c308 */ /* 0x000e340000000800 */
[----:B------:R-:W-:Y:S01]  /*0d20*/  @!P2 FMUL R21, R21, 0.5 ;  /* 0x3f0000001515a820 */ /* 0x000fe20000400000 */
[----:B0-----:R-:W-:-:S03]  /*0d30*/  @!P1 FMUL R18, R18, R18 ;  /* 0x0000001212129220 */ /* 0x001fc60000400000 */
[----:B------:R-:W0:Y:S01]  /*0d40*/  @!P5 MUFU.EX2 R16, R21 ;  /* 0x000000150010d308 */ /* 0x000e220000000800 */
[----:B------:R-:W-:Y:S01]  /*0d50*/  @!P4 FADD R5, R5, R18 ;  /* 0x000000120505c221 */ /* 0x000fe20000000000 */
[----:B------:R-:W-:-:S04]  /*0d60*/  IADD3 R18, P1, R9, R14, RZ ;  /* 0x0000000e09127210 */ /* 0x000fc80007f3e0ff */
[----:B------:R-:W-:Y:S01]  /*0d70*/  ISETP.NE.U32.AND P0, PT, R18, RZ, PT ;  /* 0x000000ff1200720c */ /* 0x000fe20003f05070 */
[----:B------:R-:W-:-:S05]  /*0d80*/  IMAD.X R17, R12, 0x1, R13, P1 ;  /* 0x000000010c117824 */ /* 0x000fca00008e060d */
[----:B------:R-:W-:Y:S01]  /*0d90*/  ISETP.NE.AND.EX P0, PT, R17, RZ, PT, P0 ;  /* 0x000000ff1100720c */ /* 0x000fe20003f05300 */
[----:B0-----:R-:W-:Y:S01]  /*0da0*/  @!P2 FMUL R16, R16, R16 ;  /* 0x000000101010a220 */ /* 0x001fe20000400000 */
[----:B------:R-:W-:-:S03]  /*0db0*/  IADD3 R11, P1, R11, 0x200, RZ ;  /* 0x000002000b0b7810 */ /* 0x000fc60007f3e0ff */
[----:B------:R-:W-:Y:S01]  /*0dc0*/  @!P5 FADD R5, R5, R16 ;  /* 0x000000100505d221 */ /* 0x000fe20000000000 */
[----:B------:R-:W-:Y:S01]  /*0dd0*/  IADD3 R16, P2, R2, 0x800, RZ ;  /* 0x0000080002107810 */ /* 0x000fe20007f5e0ff */
[----:B------:R-:W-:-:S04]  /*0de0*/  IMAD.X R22, RZ, RZ, R22, P1 ;  /* 0x000000ffff167224 */ /* 0x000fc800008e0616 */
[----:B------:R-:W-:Y:S02]  /*0df0*/  IMAD.X R3, RZ, RZ, R3, P2 ;  /* 0x000000ffff037224 */ /* 0x000fe400010e0603 */
[----:B------:R-:W-:Y:S05]  /*0e00*/  @P0 BRA `(.L_x_66) ;  /* 0xfffffbe000000947 */ /* 0x000fea000383ffff */
.L_x_65:
[----:B-1----:R-:W-:-:S04]  /*0e10*/  ISETP.NE.U32.AND P0, PT, R8, RZ, PT ;  /* 0x000000ff0800720c */ /* 0x002fc80003f05070 */
[----:B------:R-:W-:-:S13]  /*0e20*/  ISETP.NE.AND.EX P0, PT, RZ, RZ, PT, P0 ;  /* 0x000000ffff00720c */ /* 0x000fda0003f05300 */
[----:B------:R-:W-:Y:S05]  /*0e30*/  @!P0 BRA `(.L_x_64) ;  /* 0x0000022000008947 */ /* 0x000fea0003800000 */
[C---:B------:R-:W-:Y:S01]  /*0e40*/  SHF.L.U64.HI R13, R9.reuse, 0x7, R12 ;  /* 0x00000007090d7819 */ /* 0x040fe2000001020c */
[----:B------:R-:W-:Y:S01]  /*0e50*/  IMAD.SHL.U32 R12, R9, 0x80, RZ ;  /* 0x00000080090c7824 */ /* 0x000fe200078e00ff */
[----:B------:R-:W-:-:S03]  /*0e60*/  IADD3 R9, P1, RZ, -R8, RZ ;  /* 0x80000008ff097210 */ /* 0x000fc60007f3e0ff */
[----:B------:R-:W-:Y:S01]  /*0e70*/  IMAD.WIDE.U32 R2, R7, c[0x0][0x170], R12 ;  /* 0x00005c0007027a25 */ /* 0x000fe200078e000c */
[----:B------:R-:W-:-:S03]  /*0e80*/  IADD3 R12, P0, R10, R12, RZ ;  /* 0x0000000c0a0c7210 */ /* 0x000fc60007f1e0ff */
[----:B------:R-:W-:Y:S01]  /*0e90*/  IMAD R7, R7, c[0x0][0x174], R3 ;  /* 0x00005d0007077a24 */ /* 0x000fe200078e0203 */
[----:B------:R-:W-:Y:S01]  /*0ea0*/  IADD3 R3, P2, R10, R2, RZ ;  /* 0x000000020a037210 */ /* 0x000fe20007f5e0ff */
[----:B------:R-:W-:Y:S02]  /*0eb0*/  IMAD.X R11, RZ, RZ, -0x1, P1 ;  /* 0xffffffffff0b7424 */ /* 0x000fe400008e06ff */
[----:B------:R-:W-:Y:S02]  /*0ec0*/  IMAD.X R13, RZ, RZ, R13, P0 ;  /* 0x000000ffff0d7224 */ /* 0x000fe400000e060d */
[----:B------:R-:W-:Y:S01]  /*0ed0*/  IMAD.X R8, RZ, RZ, R7, P2 ;  /* 0x000000ffff087224 */ /* 0x000fe200010e0607 */
[----:B------:R-:W-:-:S04]  /*0ee0*/  LEA R2, P2, R3, c[0x0][0x160], 0x2 ;  /* 0x0000580003027a11 */ /* 0x000fc800078410ff */
[----:B------:R-:W-:-:S02]  /*0ef0*/  LEA.HI.X R17, R3, c[0x0][0x164], R8, 0x2, P2 ;  /* 0x0000590003117a11 */ /* 0x000fc400010f1408 */
.L_x_67:
[----:B------:R-:W-:-:S04]  /*0f00*/  ISETP.GE.U32.AND P1, PT, R12, c[0x0][0x170], PT ;  /* 0x00005c000c007a0c */ /* 0x000fc80003f26070 */
[----:B------:R-:W-:-:S13]  /*0f10*/  ISETP.GE.AND.EX P1, PT, R13, c[0x0][0x174], PT, P1 ;  /* 0x00005d000d007a0c */ /* 0x000fda0003f26310 */
[----:B------:R-:W-:-:S06]  /*0f20*/  @!P1 IMAD.MOV.U32 R3, RZ, RZ, R17 ;  /* 0x000000ffff039224 */ /* 0x000fcc00078e0011 */
[----:B------:R-:W2:Y:S01]  /*0f30*/  @!P1 LDG.E.CONSTANT R3, [R2.64] ;  /* 0x0000000402039981 */ /* 0x000ea2000c1e9900 */
[----:B------:R-:W-:Y:S01]  /*0f40*/  PLOP3.LUT P0, PT, PT, PT, PT, 0x80, 0x0 ;  /* 0x000000000000781c */ /* 0x000fe20003f0f070 */
[----:B0-2---:R-:W-:-:S04]  /*0f50*/  @!P1 FADD R7, -R6, R3 ;  /* 0x0000000306079221 */ /* 0x005fc80000000100 */
[----:B------:R-:W-:-:S05]  /*0f60*/  @!P1 FMUL R7, R7, 1.4426950216293334961 ;  /* 0x3fb8aa3b07079820 */ /* 0x000fca0000400000 */
[----:B------:R-:W-:-:S04]  /*0f70*/  @!P1 FSETP.GEU.AND P2, PT, R7, -126, PT ;  /* 0xc2fc00000700980b */ /* 0x000fc80003f4e000 */
[----:B------:R-:W-:Y:S02]  /*0f80*/  @!P1 PLOP3.LUT P0, PT, P2, PT, PT, 0x80, 0x0 ;  /* 0x000000000000981c */ /* 0x000fe4000170f070 */
[----:B------:R-:W-:-:S05]  /*0f90*/  IADD3 R9, P2, R9, 0x1, RZ ;  /* 0x0000000109097810 */ /* 0x000fca0007f5e0ff */
[----:B------:R-:W-:Y:S01]  /*0fa0*/  IMAD.X R11, RZ, RZ, R11, P2 ;  /* 0x000000ffff0b7224 */ /* 0x000fe200010e060b */
[----:B------:R-:W-:-:S05]  /*0fb0*/  IADD3 R12, P2, R12, 0x80, RZ ;  /* 0x000000800c0c7810 */ /* 0x000fca0007f5e0ff */
[----:B------:R-:W-:Y:S01]  /*0fc0*/  @!P0 FMUL R7, R7, 0.5 ;  /* 0x3f00000007078820 */ /* 0x000fe20000400000 */
[----:B------:R-:W-:-:S03]  /*0fd0*/  IMAD.X R13, RZ, RZ, R13, P2 ;  /* 0x000000ffff0d7224 */ /* 0x000fc600010e060d */
[----:B------:R-:W0:Y:S02]  /*0fe0*/  @!P1 MUFU.EX2 R8, R7 ;  /* 0x0000000700089308 */ /* 0x000e240000000800 */
[----:B0-----:R-:W-:Y:S01]  /*0ff0*/  @!P0 FMUL R8, R8, R8 ;  /* 0x0000000808088220 */ /* 0x001fe20000400000 */
[----:B------:R-:W-:-:S03]  /*1000*/  ISETP.NE.U32.AND P0, PT, R9, RZ, PT ;  /* 0x000000ff0900720c */ /* 0x000fc60003f05070 */
[----:B------:R-:W-:Y:S01]  /*1010*/  @!P1 FADD R5, R5, R8 ;  /* 0x0000000805059221 */ /* 0x000fe20000000000 */
[----:B------:R-:W-:Y:S02]  /*1020*/  ISETP.NE.AND.EX P0, PT, R11, RZ, PT, P0 ;  /* 0x000000ff0b00720c */ /* 0x000fe40003f05300 */
[----:B------:R-:W-:-:S05]  /*1030*/  IADD3 R2, P1, R2, 0x200, RZ ;  /* 0x0000020002027810 */ /* 0x000fca0007f3e0ff */
[----:B------:R-:W-:-:S06]  /*1040*/  IMAD.X R17, RZ, RZ, R17, P1 ;  /* 0x000000ffff117224 */ /* 0x000fcc00008e0611 */
[----:B------:R-:W-:Y:S05]  /*1050*/  @P0 BRA `(.L_x_67) ;  /* 0xfffffea000000947 */ /* 0x000fea000383ffff */
.L_x_64:
[----:B------:R-:W1:Y:S01]  /*1060*/  SHFL.DOWN PT, R2, R5, 0x10, 0x1f ;  /* 0x0a001f0005027f89 */ /* 0x000e6200000e0000 */
[C---:B------:R-:W-:Y:S02]  /*1070*/  LOP3.LUT P2, RZ, R10.reuse, 0x1f, RZ, 0xc0, !PT ;  /* 0x0000001f0aff7812 */ /* 0x040fe4000784c0ff */
[----:B------:R-:W-:Y:S02]  /*1080*/  ISETP.GT.U32.AND P1, PT, R10, 0x3, PT ;  /* 0x000000030a00780c */ /* 0x000fe40003f24070 */
[----:B------:R-:W-:-:S09]  /*1090*/  ISETP.NE.AND P0, PT, R15, RZ, PT ;  /* 0x000000ff0f00720c */ /* 0x000fd20003f05270 */
[----:B------:R-:W-:-:S04]  /*10a0*/  @!P2 SHF.R.U32.HI R9, RZ, 0x3, R10 ;  /* 0x00000003ff09a819 */ /* 0x000fc8000001160a */
[----:B------:R-:W-:Y:S01]  /*10b0*/  @!P2 LOP3.LUT R9, R9, 0x1ffffffc, RZ, 0xc0, !PT ;  /* 0x1ffffffc0909a812 */ /* 0x000fe200078ec0ff */
[----:B-1----:R-:W-:-:S05]  /*10c0*/  FADD R2, R2, R5 ;  /* 0x0000000502027221 */ /* 0x002fca0000000000 */
[----:B------:R-:W1:Y:S02]  /*10d0*/  SHFL.DOWN PT, R3, R2, 0x8, 0x1f ;  /* 0x09001f0002037f89 */ /* 0x000e6400000e0000 */
[----:B-1----:R-:W-:-:S05]  /*10e0*/  FADD R3, R2, R3 ;  /* 0x0000000302037221 */ /* 0x002fca0000000000 */
[----:B0-----:R-:W0:Y:S02]  /*10f0*/  SHFL.DOWN PT, R6, R3, 0x4, 0x1f ;  /* 0x08801f0003067f89 */ /* 0x001e2400000e0000 */
[----:B0-----:R-:W-:-:S05]  /*1100*/  FADD R6, R3, R6 ;  /* 0x0000000603067221 */ /* 0x001fca0000000000 */
[----:B------:R-:W0:Y:S02]  /*1110*/  SHFL.DOWN PT, R7, R6, 0x2, 0x1f ;  /* 0x08401f0006077f89 */ /* 0x000e2400000e0000 */
[----:B0-----:R-:W-:-:S05]  /*1120*/  FADD R7, R6, R7 ;  /* 0x0000000706077221 */ /* 0x001fca0000000000 */
[----:B------:R-:W0:Y:S02]  /*1130*/  SHFL.DOWN PT, R8, R7, 0x1, 0x1f ;  /* 0x08201f0007087f89 */ /* 0x000e2400000e0000 */
[----:B0-----:R-:W-:-:S05]  /*1140*/  FADD R8, R7, R8 ;  /* 0x0000000807087221 */ /* 0x001fca0000000000 */
[----:B------:R-:W-:Y:S04]  /*1150*/  @!P2 STS [R9+0x18], R8 ;  /* 0x000018080900a388 */ /* 0x000fe80000000800 */
[----:B------:R-:W-:Y:S06]  /*1160*/  BAR.SYNC 0x0 ;  /* 0x0000000000007b1d */ /* 0x000fec0000000000 */
[----:B------:R-:W0:Y:S01]  /*1170*/  @!P1 LDS R5, [R10.X4+0x18] ;  /* 0x000018000a059984 */ /* 0x000e220000004800 */
[----:B------:R-:W-:-:S03]  /*1180*/  ISETP.NE.AND P1, PT, R10, RZ, PT ;  /* 0x000000ff0a00720c */ /* 0x000fc60003f25270 */
        /* <DEDUP_REMOVED lines=10> */
[----:B------:R-:W0:Y:S01]  /*1230*/  LDS.64 R2, [0x28] ;  /* 0x00002800ff027984 */ /* 0x000e220000000a00 */
[----:B------:R-:W-:Y:S01]  /*1240*/  ISETP.GT.U32.AND P0, PT, R4, 0x1, PT ;  /* 0x000000010400780c */ /* 0x000fe20003f04070 */
[----:B------:R-:W-:-:S02]  /*1250*/  IMAD.MOV.U32 R13, RZ, RZ, RZ ;  /* 0x000000ffff0d7224 */ /* 0x000fc400078e00ff */
[----:B------:R-:W1:Y:S01]  /*1260*/  S2R R12, SR_CTAID.X ;  /* 0x00000000000c7919 */ /* 0x000e620000002500 */
[----:B------:R-:W-:Y:S01]  /*1270*/  ISETP.GT.AND.EX P0, PT, R0, RZ, PT, P0 ;  /* 0x000000ff0000720c */ /* 0x000fe20003f04300 */
[----:B------:R-:W-:-:S03]  /*1280*/  IMAD.MOV.U32 R14, RZ, RZ, RZ ;  /* 0x000000ffff0e7224 */ /* 0x000fc600078e00ff */
        /* <DEDUP_REMOVED lines=8> */
[--C-:B-1----:R-:W-:Y:S01]  /*1310*/  IMAD.MOV.U32 R4, RZ, RZ, R10.reuse ;  /* 0x000000ffff047224 */ /* 0x102fe200078e000a */
[----:B------:R-:W-:Y:S01]  /*1320*/  IADD3 R16, P2, R11, -R16, RZ ;  /* 0x800000100b107210 */ /* 0x000fe20007f5e0ff */
[----:B------:R-:W-:Y:S02]  /*1330*/  IMAD.MOV.U32 R5, RZ, RZ, RZ ;  /* 0x000000ffff057224 */ /* 0x000fe400078e00ff */
[----:B------:R-:W-:Y:S02]  /*1340*/  IMAD.MOV.U32 R15, RZ, RZ, R10 ;  /* 0x000000ffff0f7224 */ /* 0x000fe400078e000a */
[----:B------:R-:W-:-:S04]  /*1350*/  IMAD.WIDE.U32 R4, R12, c[0x0][0x170], R4 ;  /* 0x00005c000c047a25 */ /* 0x000fc800078e0004 */
[----:B------:R-:W-:Y:S01]  /*1360*/  IMAD R7, R12, c[0x0][0x174], R5 ;  /* 0x00005d000c077a24 */ /* 0x000fe200078e0205 */
[C---:B------:R-:W-:Y:S01]  /*1370*/  LEA R0, P0, R4.reuse, c[0x0][0x168], 0x1 ;  /* 0x00005a0004007a11 */ /* 0x040fe200078008ff */
[----:B------:R-:W-:Y:S01]  /*1380*/  IMAD.MOV.U32 R23, RZ, RZ, RZ ;  /* 0x000000ffff177224 */ /* 0x000fe200078e00ff */
[C---:B------:R-:W-:Y:S01]  /*1390*/  LEA R6, P3, R4.reuse, c[0x0][0x160], 0x2 ;  /* 0x0000580004067a11 */ /* 0x040fe200078610ff */
[----:B------:R-:W-:Y:S01]  /*13a0*/  IMAD.X R17, RZ, RZ, ~R17, P2 ;  /* 0x000000ffff117224 */ /* 0x000fe200010e0e11 */
[--C-:B------:R-:W-:Y:S02]  /*13b0*/  LEA.HI.X R5, R4, c[0x0][0x16c], R7.reuse, 0x1, P0 ;  /* 0x00005b0004057a11 */ /* 0x100fe400000f0c07 */
[----:B------:R-:W-:Y:S02]  /*13c0*/  IADD3 R0, P1, R0, 0x200, RZ ;  /* 0x0000020000007810 */ /* 0x000fe40007f3e0ff */
[----:B------:R-:W-:Y:S02]  /*13d0*/  IADD3 R6, P4, R6, 0x400, RZ ;  /* 0x0000040006067810 */ /* 0x000fe40007f9e0ff */
[----:B------:R-:W-:Y:S01]  /*13e0*/  LEA.HI.X R7, R4, c[0x0][0x164], R7, 0x2, P3 ;  /* 0x0000590004077a11 */ /* 0x000fe200018f1407 */
[----:B------:R-:W-:-:S04]  /*13f0*/  IMAD.X R5, RZ, RZ, R5, P1 ;  /* 0x000000ffff057224 */ /* 0x000fc800008e0605 */
[----:B------:R-:W-:-:S02]  /*1400*/  IMAD.X R7, RZ, RZ, R7, P4 ;  /* 0x000000ffff077224 */ /* 0x000fc400020e0607 */
.L_x_85:
[----:B------:R-:W-:Y:S01]  /*1410*/  ISETP.GE.U32.AND P0, PT, R15, c[0x0][0x170], PT ;  /* 0x00005c000f007a0c */ /* 0x000fe20003f06070 */
[----:B------:R-:W-:Y:S01]  /*1420*/  BSSY B0, `(.L_x_69) ;  /* 0x000001a000007945 */ /* 0x000fe20003800000 */
[----:B------:R-:W-:Y:S02]  /*1430*/  IMAD.MOV.U32 R4, RZ, RZ, R0 ;  /* 0x000000ffff047224 */ /* 0x000fe400078e0000 */
[----:B------:R-:W-:-:S13]  /*1440*/  ISETP.GE.AND.EX P0, PT, R23, c[0x0][0x174], PT, P0 ;  /* 0x00005d0017007a0c */ /* 0x000fda0003f06300 */
[----:B------:R-:W-:Y:S05]  /*1450*/  @P0 BRA `(.L_x_70) ;  /* 0x0000016000000947 */ /* 0x000fea0003800000 */
[----:B------:R-:W2:Y:S01]  /*1460*/  LDG.E.CONSTANT R9, [R6.64+-0x400] ;  /* 0xfffc000406097981 */ /* 0x000ea2000c1e9900 */
[----:B0-----:R-:W0:Y:S01]  /*1470*/  MUFU.RCP R8, R3 ;  /* 0x0000000300087308 */ /* 0x001e220000001000 */
[----:B------:R-:W-:Y:S01]  /*1480*/  BSSY B1, `(.L_x_71) ;  /* 0x0000011000017945 */ /* 0x000fe20003800000 */
[----:B0-----:R-:W-:-:S04]  /*1490*/  FFMA R19, R8, -R3, 1 ;  /* 0x3f80000008137423 */ /* 0x001fc80000000803 */
[----:B------:R-:W-:Y:S01]  /*14a0*/  FFMA R19, R8, R19, R8 ;  /* 0x0000001308137223 */ /* 0x000fe20000000008 */
[----:B--2---:R-:W-:-:S04]  /*14b0*/  FADD R9, -R2, R9 ;  /* 0x0000000902097221 */ /* 0x004fc80000000100 */
        /* <DEDUP_REMOVED lines=11> */
[----:B------:R-:W-:Y:S05]  /*1570*/  CALL.REL.NOINC `($softmax_n_1_to_2048__m_1_to_1024__kernel$__cuda_sm3x_div_rn_noftz_f32_slowpath) ;  /* 0x00000a1000007944 */ /* 0x000fea0003c00000 */
[----:B0-----:R-:W-:-:S02]  /*1580*/  IMAD.MOV.U32 R8, RZ, RZ, R0 ;  /* 0x000000ffff087224 */ /* 0x001fc400078e0000 */
.L_x_72:
[----:B------:R-:W-:Y:S05]  /*1590*/  BSYNC B1 ;  /* 0x0000000000017941 */ /* 0x000fea0003800000 */
.L_x_71:
[----:B------:R-:W-:-:S05]  /*15a0*/  F2FP.PACK_AB R8, RZ, R8 ;  /* 0x00000008ff08723e */ /* 0x000fca00000000ff */
[----:B------:R0:W-:Y:S02]  /*15b0*/  STG.E.U16 [R4.64+-0x200], R8 ;  /* 0xfffe000804007986 */ /* 0x0001e4000c101504 */
.L_x_70:
[----:B------:R-:W-:Y:S05]  /*15c0*/  BSYNC B0 ;  /* 0x0000000000007941 */ /* 0x000fea0003800000 */
.L_x_69:
[----:B------:R-:W-:Y:S01]  /*15d0*/  IADD3 R0, P1, R15, 0x80, RZ ;  /* 0x000000800f007810 */ /* 0x000fe20007f3e0ff */
[----:B------:R-:W-:Y:S03]  /*15e0*/  BSSY B0, `(.L_x_73) ;  /* 0x000001b000007945 */ /* 0x000fe60003800000 */
[----:B------:R-:W-:Y:S01]  /*15f0*/  ISETP.GE.U32.AND P0, PT, R0, c[0x0][0x170], PT ;  /* 0x00005c0000007a0c */ /* 0x000fe20003f06070 */
[----:B------:R-:W-:-:S05]  /*1600*/  IMAD.X R0, RZ, RZ, R23, P1 ;  /* 0x000000ffff007224 */ /* 0x000fca00008e0617 */
        /* <DEDUP_REMOVED lines=20> */
[----:B------:R-:W-:Y:S05]  /*1750*/  CALL.REL.NOINC `($softmax_n_1_to_2048__m_1_to_1024__kernel$__cuda_sm3x_div_rn_noftz_f32_slowpath) ;  /* 0x0000083000007944 */ /* 0x000fea0003c00000 */
.L_x_76:
[----:B------:R-:W-:Y:S05]  /*1760*/  BSYNC B1 ;  /* 0x0000000000017941 */ /* 0x000fea0003800000 */
.L_x_75:
[----:B0-----:R-:W-:-:S05]  /*1770*/  F2FP.PACK_AB R0, RZ, R0 ;  /* 0x00000000ff00723e */ /* 0x001fca00000000ff */
[----:B------:R0:W-:Y:S02]  /*1780*/  STG.E.U16 [R4.64+-0x100], R0 ;  /* 0xffff000004007986 */ /* 0x0001e4000c101504 */
.L_x_74:
[----:B------:R-:W-:Y:S05]  /*1790*/  BSYNC B0 ;  /* 0x0000000000007941 */ /* 0x000fea0003800000 */
.L_x_73:
[----:B0-----:R-:W-:Y:S01]  /*17a0*/  IADD3 R0, P1, R15, 0x100, RZ ;  /* 0x000001000f007810 */ /* 0x001fe20007f3e0ff */
[----:B------:R-:W-:Y:S03]  /*17b0*/  BSSY B0, `(.L_x_77) ;  /* 0x000001b000007945 */ /* 0x000fe60003800000 */
[----:B------:R-:W-:Y:S01]  /*17c0*/  ISETP.GE.U32.AND P0, PT, R0, c[0x0][0x170], PT ;  /* 0x00005c0000007a0c */ /* 0x000fe20003f06070 */
[----:B------:R-:W-:-:S05]  /*17d0*/  IMAD.X R0, RZ, RZ, R23, P1 ;  /* 0x000000ffff007224 */ /* 0x000fca00008e0617 */
[----:B------:R-:W-:-:S13]  /*17e0*/  ISETP.GE.AND.EX P0, PT, R0, c[0x0][0x174], PT, P0 ;  /* 0x00005d0000007a0c */ /* 0x000fda0003f06300 */
[----:B------:R-:W-:Y:S05]  /*17f0*/  @P0 BRA `(.L_x_78) ;  /* 0x0000016000000947 */ /* 0x000fea0003800000 */
[----:B------:R-:W2:Y:S01]  /*1800*/  LDG.E.CONSTANT R9, [R6.64] ;  /* 0x0000000406097981 */ /* 0x000ea2000c1e9900 */
[----:B------:R-:W0:Y:S01]  /*1810*/  MUFU.RCP R0, R3 ;  /* 0x0000000300007308 */ /* 0x000e220000001000 */
        /* <DEDUP_REMOVED lines=17> */
.L_x_80:
[----:B------:R-:W-:Y:S05]  /*1930*/  BSYNC B1 ;  /* 0x0000000000017941 */ /* 0x000fea0003800000 */
.L_x_79:
[----:B0-----:R-:W-:-:S05]  /*1940*/  F2FP.PACK_AB R0, RZ, R0 ;  /* 0x00000000ff00723e */ /* 0x001fca00000000ff */
[----:B------:R0:W-:Y:S02]  /*1950*/  STG.E.U16 [R4.64], R0 ;  /* 0x0000000004007986 */ /* 0x0001e4000c101504 */
.L_x_78:
[----:B------:R-:W-:Y:S05]  /*1960*/  BSYNC B0 ;  /* 0x0000000000007941 */ /* 0x000fea0003800000 */
.L_x_77:
[----:B0-----:R-:W-:Y:S01]  /*1970*/  IADD3 R0, P1, R15, 0x180, RZ ;  /* 0x000001800f007810 */ /* 0x001fe20007f3e0ff */
[----:B------:R-:W-:Y:S03]  /*1980*/  BSSY B0, `(.L_x_81) ;  /* 0x000001b000007945 */ /* 0x000fe60003800000 */
[----:B------:R-:W-:Y:S01]  /*1990*/  ISETP.GE.U32.AND P0, PT, R0, c[0x0][0x170], PT ;  /* 0x00005c0000007a0c */ /* 0x000fe20003f06070 */
[----:B------:R-:W-:-:S05]  /*19a0*/  IMAD.X R0, RZ, RZ, R23, P1 ;  /* 0x000000ffff007224 */ /* 0x000fca00008e0617 */
[----:B------:R-:W-:-:S13]  /*19b0*/  ISETP.GE.AND.EX P0, PT, R0, c[0x0][0x174], PT, P0 ;  /* 0x00005d0000007a0c */ /* 0x000fda0003f06300 */
[----:B------:R-:W-:Y:S05]  /*19c0*/  @P0 BRA `(.L_x_82) ;  /* 0x0000016000000947 */ /* 0x000fea0003800000 */
[----:B------:R-:W2:Y:S01]  /*19d0*/  LDG.E.CONSTANT R9, [R6.64+0x200] ;  /* 0x0002000406097981 */ /* 0x000ea2000c1e9900 */
        /* <DEDUP_REMOVED lines=18> */
.L_x_84:
[----:B------:R-:W-:Y:S05]  /*1b00*/  BSYNC B1 ;  /* 0x0000000000017941 */ /* 0x000fea0003800000 */
.L_x_83:
[----:B0-----:R-:W-:-:S05]  /*1b10*/  F2FP.PACK_AB R0, RZ, R0 ;  /* 0x00000000ff00723e */ /* 0x001fca00000000ff */
[----:B------:R0:W-:Y:S02]  /*1b20*/  STG.E.U16 [R4.64+0x100], R0 ;  /* 0x0001000004007986 */ /* 0x0001e4000c101504 */
.L_x_82:
[----:B------:R-:W-:Y:S05]  /*1b30*/  BSYNC B0 ;  /* 0x0000000000007941 */ /* 0x000fea0003800000 */
.L_x_81:
[----:B------:R-:W-:Y:S02]  /*1b40*/  IADD3 R13, P0, R13, 0x4, RZ ;  /* 0x000000040d0d7810 */ /* 0x000fe40007f1e0ff */
[----:B------:R-:W-:Y:S02]  /*1b50*/  IADD3 R6, P3, R6, 0x800, RZ ;  /* 0x0000080006067810 */ /* 0x000fe40007f7e0ff */
[----:B0-----:R-:W-:Y:S01]  /*1b60*/  IADD3 R0, P1, R13, R16, RZ ;  /* 0x000000100d007210 */ /* 0x001fe20007f3e0ff */
[----:B------:R-:W-:Y:S02]  /*1b70*/  IMAD.X R14, RZ, RZ, R14, P0 ;  /* 0x000000ffff0e7224 */ /* 0x000fe400000e060e */
[----:B------:R-:W-:Y:S01]  /*1b80*/  IMAD.X R7, RZ, RZ, R7, P3 ;  /* 0x000000ffff077224 */ /* 0x000fe200018e0607 */
[----:B------:R-:W-:Y:S01]  /*1b90*/  ISETP.NE.U32.AND P0, PT, R0, RZ, PT ;  /* 0x000000ff0000720c */ /* 0x000fe20003f05070 */
[----:B------:R-:W-:Y:S01]  /*1ba0*/  IMAD.X R8, R14, 0x1, R17, P1 ;  /* 0x000000010e087824 */ /* 0x000fe200008e0611 */
[----:B------:R-:W-:-:S02]  /*1bb0*/  IADD3 R15, P1, R15, 0x200, RZ ;  /* 0x000002000f0f7810 */ /* 0x000fc40007f3e0ff */
[----:B------:R-:W-:Y:S02]  /*1bc0*/  IADD3 R0, P2, R4, 0x400, RZ ;  /* 0x0000040004007810 */ /* 0x000fe40007f5e0ff */
[----:B------:R-:W-:Y:S01]  /*1bd0*/  ISETP.NE.AND.EX P0, PT, R8, RZ, PT, P0 ;  /* 0x000000ff0800720c */ /* 0x000fe20003f05300 */
[----:B------:R-:W-:Y:S02]  /*1be0*/  IMAD.X R23, RZ, RZ, R23, P1 ;  /* 0x000000ffff177224 */ /* 0x000fe400008e0617 */
[----:B------:R-:W-:-:S10]  /*1bf0*/  IMAD.X R5, RZ, RZ, R5, P2 ;  /* 0x000000ffff057224 */ /* 0x000fd400010e0605 */
[----:B------:R-:W-:Y:S05]  /*1c00*/  @P0 BRA `(.L_x_85) ;  /* 0xfffff80000000947 */ /* 0x000fea000383ffff */
.L_x_68:
[----:B-1----:R-:W-:-:S04]  /*1c10*/  ISETP.NE.U32.AND P0, PT, R11, RZ, PT ;  /* 0x000000ff0b00720c */ /* 0x002fc80003f05070 */
[----:B------:R-:W-:-:S13]  /*1c20*/  ISETP.NE.AND.EX P0, PT, RZ, RZ, PT, P0 ;  /* 0x000000ffff00720c */ /* 0x000fda0003f05300 */
[----:B------:R-:W-:Y:S05]  /*1c30*/  @!P0 EXIT ;  /* 0x000000000000894d */ /* 0x000fea0003800000 */
[C---:B------:R-:W-:Y:S01]  /*1c40*/  SHF.L.U64.HI R15, R13.reuse, 0x7, R14 ;  /* 0x000000070d0f7819 */ /* 0x040fe2000001020e */
[----:B------:R-:W-:Y:S01]  /*1c50*/  IMAD.SHL.U32 R14, R13, 0x80, RZ ;  /* 0x000000800d0e7824 */ /* 0x000fe200078e00ff */
[----:B------:R-:W-:-:S03]  /*1c60*/  IADD3 R11, P3, RZ, -R11, RZ ;  /* 0x8000000bff0b7210 */ /* 0x000fc60007f7e0ff */
[----:B------:R-:W-:-:S04]  /*1c70*/  IMAD.WIDE.U32 R4, R12, c[0x0][0x170], R14 ;  /* 0x00005c000c047a25 */ /* 0x000fc800078e000e */
[----:B------:R-:W-:Y:S01]  /*1c80*/  IMAD R0, R12, c[0x0][0x174], R5 ;  /* 0x00005d000c007a24 */ /* 0x000fe200078e0205 */
[C---:B------:R-:W-:Y:S01]  /*1c90*/  IADD3 R7, P0, R10.reuse, R4, RZ ;  /* 0x000000040a077210 */ /* 0x040fe20007f1e0ff */
[----:B------:R-:W-:Y:S01]  /*1ca0*/  IMAD.X R13, RZ, RZ, -0x1, P3 ;  /* 0xffffffffff0d7424 */ /* 0x000fe200018e06ff */
[----:B------:R-:W-:Y:S02]  /*1cb0*/  IADD3 R10, P2, R10, R14, RZ ;  /* 0x0000000e0a0a7210 */ /* 0x000fe40007f5e0ff */
[C---:B------:R-:W-:Y:S01]  /*1cc0*/  LEA R6, P1, R7.reuse, c[0x0][0x160], 0x2 ;  /* 0x0000580007067a11 */ /* 0x040fe200078210ff */
[----:B------:R-:W-:Y:S01]  /*1cd0*/  IMAD.X R0, RZ, RZ, R0, P0 ;  /* 0x000000ffff007224 */ /* 0x000fe200000e0600 */
[----:B------:R-:W-:Y:S01]  /*1ce0*/  LEA R4, P0, R7, c[0x0][0x168], 0x1 ;  /* 0x00005a0007047a11 */ /* 0x000fe200078008ff */
[----:B------:R-:W-:-:S03]  /*1cf0*/  IMAD.X R12, RZ, RZ, R15, P2 ;  /* 0x000000ffff0c7224 */ /* 0x000fc600010e060f */
[C-C-:B------:R-:W-:Y:S02]  /*1d00*/  LEA.HI.X R5, R7.reuse, c[0x0][0x16c], R0.reuse, 0x1, P0 ;  /* 0x00005b0007057a11 */ /* 0x140fe400000f0c00 */
[----:B------:R-:W-:-:S02]  /*1d10*/  LEA.HI.X R7, R7, c[0x0][0x164], R0, 0x2, P1 ;  /* 0x0000590007077a11 */ /* 0x000fc400008f1400 */
.L_x_90:
        /* <DEDUP_REMOVED lines=8> */
[----:B------:R-:W2:Y:S01]  /*1da0*/  LDG.E.CONSTANT R9, [R6.64] ;  /* 0x0000000406097981 */ /* 0x000ea2000c1e9900 */
        /* <DEDUP_REMOVED lines=18> */
.L_x_89:
[----:B------:R-:W-:Y:S05]  /*1ed0*/  BSYNC B1 ;  /* 0x0000000000017941 */ /* 0x000fea0003800000 */
.L_x_88:
[----:B0-----:R-:W-:-:S05]  /*1ee0*/  F2FP.PACK_AB R0, RZ, R0 ;  /* 0x00000000ff00723e */ /* 0x001fca00000000ff */
[----:B------:R0:W-:Y:S02]  /*1ef0*/  STG.E.U16 [R4.64], R0 ;  /* 0x0000000004007986 */ /* 0x0001e4000c101504 */
.L_x_87:
[----:B------:R-:W-:Y:S05]  /*1f00*/  BSYNC B0 ;  /* 0x0000000000007941 */ /* 0x000fea0003800000 */
.L_x_86:
[----:B0-----:R-:W-:Y:S02]  /*1f10*/  IADD3 R4, P1, R4, 0x100, RZ ;  /* 0x0000010004047810 */ /* 0x001fe40007f3e0ff */
[----:B------:R-:W-:Y:S02]  /*1f20*/  IADD3 R6, P2, R6, 0x200, RZ ;  /* 0x0000020006067810 */ /* 0x000fe40007f5e0ff */
[----:B------:R-:W-:Y:S01]  /*1f30*/  IADD3 R10, P3, R10, 0x80, RZ ;  /* 0x000000800a0a7810 */ /* 0x000fe20007f7e0ff */
[----:B------:R-:W-:Y:S02]  /*1f40*/  IMAD.X R5, RZ, RZ, R5, P1 ;  /* 0x000000ffff057224 */ /* 0x000fe400008e0605 */
[----:B------:R-:W-:Y:S02]  /*1f50*/  IMAD.X R7, RZ, RZ, R7, P2 ;  /* 0x000000ffff077224 */ /* 0x000fe400010e0607 */
[----:B------:R-:W-:Y:S01]  /*1f60*/  IMAD.X R12, RZ, RZ, R12, P3 ;  /* 0x000000ffff0c7224 */ /* 0x000fe200018e060c */
[----:B------:R-:W-:Y:S05]  /*1f70*/  @P0 BRA `(.L_x_90) ;  /* 0xfffffda000000947 */ /* 0x000fea000383ffff */
[----:B------:R-:W-:Y:S05]  /*1f80*/  EXIT ;  /* 0x000000000000794d */ /* 0x000fea0003800000 */
        .weak           $softmax_n_1_to_2048__m_1_to_1024__kernel$__cuda_sm3x_div_rn_noftz_f32_slowpath
        .type           $softmax_n_1_to_2048__m_1_to_1024__kernel$__cuda_sm3x_div_rn_noftz_f32_slowpath,@function
        .size           $softmax_n_1_to_2048__m_1_to_1024__kernel$__cuda_sm3x_div_rn_noftz_f32_slowpath,(.L_x_104 - $softmax_n_1_to_2048__m_1_to_1024__kernel$__cuda_sm3x_div_rn_noftz_f32_slowpath)
$softmax_n_1_to_2048__m_1_to_1024__kernel$__cuda_sm3x_div_rn_noftz_f32_slowpath:
        /* <DEDUP_REMOVED lines=28> */
[----:B------:R-:W-:Y:S02]  /*2150*/  ISETP.GE.AND P1, PT, R20, RZ, PT ;  /* 0x000000ff1400720c */ /* 0x000fe40003f26270 */
[----:B------:R-:W-:-:S11]  /*2160*/  ISETP.GE.AND P2, PT, R21, RZ, PT ;  /* 0x000000ff1500720c */ /* 0x000fd60003f46270 */
[----:B------:R-:W-:Y:S01]  /*2170*/  @P1 IMAD.MOV.U32 R18, RZ, RZ, RZ ;  /* 0x000000ffff121224 */ /* 0x000fe200078e00ff */
[----:B------:R-:W-:Y:S01]  /*2180*/  @!P1 FFMA R0, R0, 1.84467440737095516160e+19, RZ ;  /* 0x5f80000000009823 */ /* 0x000fe200000000ff */
[----:B------:R-:W-:Y:S01]  /*2190*/  @!P1 IMAD.MOV.U32 R18, RZ, RZ, -0x40 ;  /* 0xffffffc0ff129424 */ /* 0x000fe200078e00ff */
[----:B------:R-:W-:-:S04]  /*21a0*/  @!P2 FFMA R19, R3, 1.84467440737095516160e+19, RZ ;  /* 0x5f8000000313a823 */ /* 0x000fc800000000ff */
[----:B------:R-:W-:-:S02]  /*21b0*/  @!P2 IADD3 R18, R18, 0x40, RZ ;  /* 0x000000401212a810 */ /* 0x000fc40007ffe0ff */
.L_x_92:
[----:B------:R-:W-:Y:S01]  /*21c0*/  LEA R20, R9, 0xc0800000, 0x17 ;  /* 0xc080000009147811 */ /* 0x000fe200078eb8ff */
[----:B------:R-:W-:Y:S04]  /*21d0*/  BSSY B3, `(.L_x_97) ;  /* 0x0000036000037945 */ /* 0x000fe80003800000 */
[----:B------:R-:W-:Y:S01]  /*21e0*/  IMAD.IADD R24, R19, 0x1, -R20 ;  /* 0x0000000113187824 */ /* 0x000fe200078e0a14 */
[----:B------:R-:W-:-:S03]  /*21f0*/  IADD3 R20, R22, -0x7f, RZ ;  /* 0xffffff8116147810 */ /* 0x000fc60007ffe0ff */
[----:B------:R-:W0:Y:S01]  /*2200*/  MUFU.RCP R19, R24 ;  /* 0x0000001800137308 */ /* 0x000e220000001000 */
[----:B------:R-:W-:Y:S01]  /*2210*/  FADD.FTZ R21, -R24, -RZ ;  /* 0x800000ff18157221 */ /* 0x000fe20000010100 */
[----:B------:R-:W-:-:S03]  /*2220*/  IMAD R0, R20, -0x800000, R0 ;  /* 0xff80000014007824 */ /* 0x000fc600078e0200 */
[----:B0-----:R-:W-:-:S04]  /*2230*/  FFMA R22, R19, R21, 1 ;  /* 0x3f80000013167423 */ /* 0x001fc80000000015 */
[----:B------:R-:W-:-:S04]  /*2240*/  FFMA R19, R19, R22, R19 ;  /* 0x0000001613137223 */ /* 0x000fc80000000013 */
[----:B------:R-:W-:-:S04]  /*2250*/  FFMA R22, R0, R19, RZ ;  /* 0x0000001300167223 */ /* 0x000fc800000000ff */
[----:B------:R-:W-:-:S04]  /*2260*/  FFMA R25, R21, R22, R0 ;  /* 0x0000001615197223 */ /* 0x000fc80000000000 */
[----:B------:R-:W-:Y:S01]  /*2270*/  FFMA R22, R19, R25, R22 ;  /* 0x0000001913167223 */ /* 0x000fe20000000016 */
[----:B------:R-:W-:-:S03]  /*2280*/  IADD3 R25, R20, 0x7f, -R9 ;  /* 0x0000007f14197810 */ /* 0x000fc60007ffe809 */
[----:B------:R-:W-:Y:S02]  /*2290*/  FFMA R21, R21, R22, R0 ;  /* 0x0000001615157223 */ /* 0x000fe40000000000 */
[----:B------:R-:W-:Y:S02]  /*22a0*/  IMAD.IADD R25, R25, 0x1, R18 ;  /* 0x0000000119197824 */ /* 0x000fe400078e0212 */
        /* <DEDUP_REMOVED lines=16> */
[C---:B------:R-:W-:Y:S02]  /*23b0*/  ISETP.NE.AND P2, PT, R20.reuse, RZ, PT ;  /* 0x000000ff1400720c */ /* 0x040fe40003f45270 */
        /* <DEDUP_REMOVED lines=19> */
.L_x_99:
[----:B------:R-:W-:-:S04]  /*24f0*/  LOP3.LUT R0, R0, 0x80000000, RZ, 0xc0, !PT ;  /* 0x8000000000007812 */ /* 0x000fc800078ec0ff */
[----:B------:R-:W-:Y:S01]  /*2500*/  LOP3.LUT R0, R0, 0x7f800000, RZ, 0xfc, !PT ;  /* 0x7f80000000007812 */ /* 0x000fe200078efcff */
[----:B------:R-:W-:Y:S05]  /*2510*/  BRA `(.L_x_100) ;  /* 0x0000001000007947 */ /* 0x000fea0003800000 */
.L_x_98:
[----:B------:R-:W-:-:S02]  /*2520*/  IMAD R0, R25, 0x800000, R0 ;  /* 0x0080000019007824 */ /* 0x000fc400078e0200 */
.L_x_100:
[----:B------:R-:W-:Y:S05]  /*2530*/  BSYNC B3 ;  /* 0x0000000000037941 */ /* 0x000fea0003800000 */
.L_x_97:
[----:B------:R-:W-:Y:S05]  /*2540*/  BRA `(.L_x_101) ;  /* 0x0000008000007947 */ /* 0x000fea0003800000 */
.L_x_96:
[----:B------:R-:W-:-:S04]  /*2550*/  LOP3.LUT R0, R19, 0x80000000, R0, 0x48, !PT ;  /* 0x8000000013007812 */ /* 0x000fc800078e4800 */
[----:B------:R-:W-:Y:S01]  /*2560*/  LOP3.LUT R0, R0, 0x7f800000, RZ, 0xfc, !PT ;  /* 0x7f80000000007812 */ /* 0x000fe200078efcff */
[----:B------:R-:W-:Y:S05]  /*2570*/  BRA `(.L_x_101) ;  /* 0x0000005000007947 */ /* 0x000fea0003800000 */
.L_x_95:
[----:B------:R-:W-:Y:S01]  /*2580*/  LOP3.LUT R0, R19, 0x80000000, R0, 0x48, !PT ;  /* 0x8000000013007812 */ /* 0x000fe200078e4800 */
[----:B------:R-:W-:Y:S05]  /*2590*/  BRA `(.L_x_101) ;  /* 0x0000003000007947 */ /* 0x000fea0003800000 */
.L_x_94:
[----:B------:R-:W0:Y:S01]  /*25a0*/  MUFU.RSQ R0, -QNAN ;  /* 0xffc0000000007908 */ /* 0x000e220000001400 */
[----:B------:R-:W-:Y:S05]  /*25b0*/  BRA `(.L_x_101) ;  /* 0x0000001000007947 */ /* 0x000fea0003800000 */
.L_x_93:
[----:B------:R-:W-:-:S02]  /*25c0*/  FADD.FTZ R0, R0, R3 ;  /* 0x0000000300007221 */ /* 0x000fc40000010000 */
.L_x_101:
[----:B------:R-:W-:Y:S05]  /*25d0*/  BSYNC B2 ;  /* 0x0000000000027941 */ /* 0x000fea0003800000 */
.L_x_91:
[----:B------:R-:W-:-:S04]  /*25e0*/  IMAD.MOV.U32 R9, RZ, RZ, 0x0 ;  /* 0x00000000ff097424 */ /* 0x000fc800078e00ff */
[----:B------:R-:W-:Y:S05]  /*25f0*/  RET.REL.NODEC R8 `(softmax_n_1_to_2048__m_1_to_1024__kernel) ;  /* 0xffffda0008007950 */ /* 0x000fea0003c3ffff */
.L_x_102:
        /* <DEDUP_REMOVED lines=16> */
.L_x_104:


//--------------------- .nv.shared.softmax_n_1_to_2048__m_1025_to_2048__kernel --------------------------
	.section	.nv.shared.softmax_n_1_to_2048__m_1025_to_2048__kernel,"aw",@nobits
	.align	16
.nv.shared.softmax_n_1_to_2048__m_1025_to_2048__kernel:
	.zero		48


//--------------------- .nv.shared.softmax_n_1_to_2048__m_1_to_1024__kernel --------------------------
	.section	.nv.shared.softmax_n_1_to_2048__m_1_to_1024__kernel,"aw",@nobits
	.align	16
.nv.shared.softmax_n_1_to_2048__m_1_to_1024__kernel:
	.zero		48
